	.target	sm_90a

	.elftype	@"ET_EXEC"


//--------------------- .note.nv.tkinfo           --------------------------
	.section	.note.nv.tkinfo,"",@"SHT_NOTE"
	.sectionflags	@"SHF_NOTE_NV_TKINFO"
	.tkinfo
        /*0018*/ 	.word	0x00000002
        /*0030*/ 	.string	""
        /*0030*/ 	.string	"ptxas"
        /*0030*/ 	.string	"Cuda compilation tools, release 13.0, V13.0.88"
        /*0030*/ 	.string	"Build cuda_13.0.r13.0/compiler.36424714_0"
        /*0030*/ 	.string	"-v  -suppress-debug-info  -lineinfo  -arch sm_90a "



//--------------------- .note.nv.cuinfo           --------------------------
	.section	.note.nv.cuinfo,"",@"SHT_NOTE"
	.sectionflags	@"SHF_NOTE_NV_CUINFO"
        /*0018*/ 	.short	0x0002
        /*001a*/ 	.short	0x005a
        /*001c*/ 	.short	0x0082
	.zero		2


//--------------------- .nv.info                  --------------------------
	.section	.nv.info,"",@"SHT_CUDA_INFO"
	.align	4


	//----- nvinfo : EIATTR_REGCOUNT
	.align		4
        /*0000*/ 	.byte	0x04, 0x2f
        /*0002*/ 	.short	(.L_1 - .L_0)
	.align		4
.L_0:
        /*0004*/ 	.word	index@(gluon_wgmma)
        /*0008*/ 	.word	0x000000ff


	//----- nvinfo : EIATTR_FRAME_SIZE
	.align		4
.L_1:
        /*000c*/ 	.byte	0x04, 0x11
        /*000e*/ 	.short	(.L_3 - .L_2)
	.align		4
.L_2:
        /*0010*/ 	.word	index@(gluon_wgmma)
        /*0014*/ 	.word	0x00000ad0


	//----- nvinfo : EIATTR_MIN_STACK_SIZE
	.align		4
.L_3:
        /*0018*/ 	.byte	0x04, 0x12
        /*001a*/ 	.short	(.L_5 - .L_4)
	.align		4
.L_4:
        /*001c*/ 	.word	index@(gluon_wgmma)
        /*0020*/ 	.word	0x00000ad0
.L_5:


//--------------------- .nv.compat                --------------------------
	.section	.nv.compat,"",@"SHT_CUDA_COMPAT_INFO"
	.align	4
        /*0000*/ 	.byte	0x02, 0x09, 0x01, 0x00, 0x02, 0x02, 0x04, 0x00, 0x02, 0x05, 0x05, 0x00, 0x03, 0x07, 0x01, 0x01
        /*0010*/ 	.byte	0x02, 0x03, 0x03, 0x00, 0x02, 0x06, 0x01, 0x00, 0x04, 0x0b, 0x08, 0x00, 0x00, 0x00, 0x00, 0x00
        /*0020*/ 	.byte	0x00, 0x00, 0x00, 0x00


//--------------------- .nv.info.gluon_wgmma      --------------------------
	.section	.nv.info.gluon_wgmma,"",@"SHT_CUDA_INFO"
	.sectionflags	@""
	.align	4


	//----- nvinfo : EIATTR_CUDA_API_VERSION
	.align		4
        /*0000*/ 	.byte	0x04, 0x37
        /*0002*/ 	.short	(.L_7 - .L_6)
.L_6:
        /*0004*/ 	.word	0x00000082


	//----- nvinfo : EIATTR_KPARAM_INFO
	.align		4
.L_7:
        /*0008*/ 	.byte	0x04, 0x17
        /*000a*/ 	.short	(.L_9 - .L_8)
.L_8:
        /*000c*/ 	.word	0x00000000
        /*0010*/ 	.short	0x000a
        /*0012*/ 	.short	0x0048
        /*0014*/ 	.byte	0x00, 0xf4, 0x21, 0x00


	//----- nvinfo : EIATTR_KPARAM_INFO
	.align		4
.L_9:
        /*0018*/ 	.byte	0x04, 0x17
        /*001a*/ 	.short	(.L_11 - .L_10)
.L_10:
        /*001c*/ 	.word	0x00000000
        /*0020*/ 	.short	0x0009
        /*0022*/ 	.short	0x0040
        /*0024*/ 	.byte	0x00, 0xf4, 0x21, 0x00


	//----- nvinfo : EIATTR_KPARAM_INFO
	.align		4
.L_11:
        /*0028*/ 	.byte	0x04, 0x17
        /*002a*/ 	.short	(.L_13 - .L_12)
.L_12:
        /*002c*/ 	.word	0x00000000
        /*0030*/ 	.short	0x0008
        /*0032*/ 	.short	0x0038
        /*0034*/ 	.byte	0x00, 0xf0, 0x21, 0x00


	//----- nvinfo : EIATTR_KPARAM_INFO
	.align		4
.L_13:
        /*0038*/ 	.byte	0x04, 0x17
        /*003a*/ 	.short	(.L_15 - .L_14)
.L_14:
        /*003c*/ 	.word	0x00000000
        /*0040*/ 	.short	0x0007
        /*0042*/ 	.short	0x0030
        /*0044*/ 	.byte	0x00, 0xf0, 0x21, 0x00


	//----- nvinfo : EIATTR_KPARAM_INFO
	.align		4
.L_15:
        /*0048*/ 	.byte	0x04, 0x17
        /*004a*/ 	.short	(.L_17 - .L_16)
.L_16:
        /*004c*/ 	.word	0x00000000
        /*0050*/ 	.short	0x0006
        /*0052*/ 	.short	0x0028
        /*0054*/ 	.byte	0x00, 0xf0, 0x21, 0x00


	//----- nvinfo : EIATTR_KPARAM_INFO
	.align		4
.L_17:
        /*0058*/ 	.byte	0x04, 0x17
        /*005a*/ 	.short	(.L_19 - .L_18)
.L_18:
        /*005c*/ 	.word	0x00000000
        /*0060*/ 	.short	0x0005
        /*0062*/ 	.short	0x0020
        /*0064*/ 	.byte	0x00, 0xf0, 0x11, 0x00


	//----- nvinfo : EIATTR_KPARAM_INFO
	.align		4
.L_19:
        /*0068*/ 	.byte	0x04, 0x17
        /*006a*/ 	.short	(.L_21 - .L_20)
.L_20:
        /*006c*/ 	.word	0x00000000
        /*0070*/ 	.short	0x0004
        /*0072*/ 	.short	0x001c
        /*0074*/ 	.byte	0x00, 0xf0, 0x11, 0x00


	//----- nvinfo : EIATTR_KPARAM_INFO
	.align		4
.L_21:
        /*0078*/ 	.byte	0x04, 0x17
        /*007a*/ 	.short	(.L_23 - .L_22)
.L_22:
        /*007c*/ 	.word	0x00000000
        /*0080*/ 	.short	0x0003
        /*0082*/ 	.short	0x0018
        /*0084*/ 	.byte	0x00, 0xf0, 0x11, 0x00


	//----- nvinfo : EIATTR_KPARAM_INFO
	.align		4
.L_23:
        /*0088*/ 	.byte	0x04, 0x17
        /*008a*/ 	.short	(.L_25 - .L_24)
.L_24:
        /*008c*/ 	.word	0x00000000
        /*0090*/ 	.short	0x0002
        /*0092*/ 	.short	0x0010
        /*0094*/ 	.byte	0x00, 0xf4, 0x21, 0x00


	//----- nvinfo : EIATTR_KPARAM_INFO
	.align		4
.L_25:
        /*0098*/ 	.byte	0x04, 0x17
        /*009a*/ 	.short	(.L_27 - .L_26)
.L_26:
        /*009c*/ 	.word	0x00000000
        /*00a0*/ 	.short	0x0001
        /*00a2*/ 	.short	0x0008
        /*00a4*/ 	.byte	0x00, 0xf4, 0x21, 0x00


	//----- nvinfo : EIATTR_KPARAM_INFO
	.align		4
.L_27:
        /*00a8*/ 	.byte	0x04, 0x17
        /*00aa*/ 	.short	(.L_29 - .L_28)
.L_28:
        /*00ac*/ 	.word	0x00000000
        /*00b0*/ 	.short	0x0000
        /*00b2*/ 	.short	0x0000
        /*00b4*/ 	.byte	0x00, 0xf4, 0x21, 0x00


	//----- nvinfo : EIATTR_SPARSE_MMA_MASK
	.align		4
.L_29:
        /*00b8*/ 	.byte	0x03, 0x50
        /*00ba*/ 	.short	0x0000


	//----- nvinfo : EIATTR_MAXREG_COUNT
	.align		4
        /*00bc*/ 	.byte	0x03, 0x1b
        /*00be*/ 	.short	0x00ff


	//----- nvinfo : EIATTR_NUM_BARRIERS
	.align		4
        /*00c0*/ 	.byte	0x02, 0x4c
        /*00c2*/ 	.byte	0x01
	.zero		1


	//----- nvinfo : EIATTR_ANNOTATIONS
	.align		4
        /*00c4*/ 	.byte	0x04, 0x55
        /*00c6*/ 	.short	(.L_31 - .L_30)


	//   ....[0]....
.L_30:
        /*00c8*/ 	.word	0x00000001
        /*00cc*/ 	.byte	0x50, 0x11, 0x00, 0x00, 0x01, 0x00, 0x00, 0x00, 0xa0, 0x12, 0x00, 0x00, 0x01, 0x00, 0x00, 0x00
        /* <DEDUP_REMOVED lines=1040> */
        /*41dc*/ 	.byte	0xf0, 0xb8, 0x00, 0x00, 0x01, 0x00, 0x00, 0x00, 0x00, 0xb9, 0x00, 0x00


	//----- nvinfo : EIATTR_MERCURY_ISA_VERSION
	.align		4
.L_31:
        /*41e8*/ 	.byte	0x03, 0x5f
        /*41ea*/ 	.short	0x0101


	//----- nvinfo : EIATTR_INT_WARP_WIDE_INSTR_OFFSETS
	.align		4
        /*41ec*/ 	.byte	0x04, 0x31
        /*41ee*/ 	.short	(.L_33 - .L_32)


	//   ....[0]....
.L_32:
        /*41f0*/ 	.word	0x000012d0


	//   ....[1]....
        /*41f4*/ 	.word	0x000012f0


	//   ....[2]....
        /*41f8*/ 	.word	0x000013b0


	//   ....[3]....
        /*41fc*/ 	.word	0x00004cc0


	//   ....[4]....
        /*4200*/ 	.word	0x00004cd0


	//----- nvinfo : EIATTR_COOP_GROUP_MASK_REGIDS
	.align		4
.L_33:
        /*4204*/ 	.byte	0x04, 0x29
        /*4206*/ 	.short	(.L_35 - .L_34)


	//   ....[0]....
.L_34:
        /*4208*/ 	.word	0xffffffff


	//   ....[1]....
        /*420c*/ 	.word	0xffffffff


	//   ....[2]....
        /*4210*/ 	.word	0xffffffff


	//----- nvinfo : EIATTR_COOP_GROUP_INSTR_OFFSETS
	.align		4
.L_35:
        /*4214*/ 	.byte	0x04, 0x28
        /*4216*/ 	.short	(.L_37 - .L_36)


	//   ....[0]....
.L_36:
        /*4218*/ 	.word	0x00000160


	//   ....[1]....
        /*421c*/ 	.word	0x00000730


	//   ....[2]....
        /*4220*/ 	.word	0x00000ce0


	//----- nvinfo : EIATTR_MBARRIER_INSTR_OFFSETS
	.align		4
.L_37:
        /*4224*/ 	.byte	0x04, 0x39
        /*4226*/ 	.short	(.L_39 - .L_38)


	//   ....[0]....
.L_38:
        /*4228*/ 	.word	0x00002de0
        /*422c*/ 	.word	0x000000ff
        /*4230*/ 	.word	0x00010000
        /*4234*/ 	.short	0x0100
        /*4236*/ 	.byte	0x14
	.zero		1


	//   ....[1]....
        /*4238*/ 	.word	0x00002f90
        /*423c*/ 	.word	0x000000ff
        /*4240*/ 	.word	0x00010008
        /*4244*/ 	.short	0x0100
        /*4246*/ 	.byte	0x14
	.zero		1


	//   ....[2]....
        /*4248*/ 	.word	0x00004df0
        /*424c*/ 	.word	0x000000ff
        /*4250*/ 	.word	0x00010000
        /*4254*/ 	.short	0x010a
        /*4256*/ 	.byte	0x13
	.zero		1


	//   ....[3]....
        /*4258*/ 	.word	0x000087b0
        /*425c*/ 	.word	0x000000ff
        /*4260*/ 	.word	0x00010000
        /*4264*/ 	.short	0x0108
        /*4266*/ 	.byte	0x14
	.zero		1


	//   ....[4]....
        /*4268*/ 	.word	0x00008810
        /*426c*/ 	.word	0x000000ff
        /*4270*/ 	.word	0x00010008
        /*4274*/ 	.short	0x0108
        /*4276*/ 	.byte	0x14
	.zero		1


	//   ....[5]....
        /*4278*/ 	.word	0x0000be20
        /*427c*/ 	.word	0x000000ff
        /*4280*/ 	.word	0x00010000
        /*4284*/ 	.short	0x010a
        /*4286*/ 	.byte	0x13
	.zero		1


	//----- nvinfo : EIATTR_NUM_MBARRIERS
	.align		4
.L_39:
        /*4288*/ 	.byte	0x03, 0x38
        /*428a*/ 	.short	0x0002


	//----- nvinfo : EIATTR_EXIT_INSTR_OFFSETS
	.align		4
        /*428c*/ 	.byte	0x04, 0x1c
        /*428e*/ 	.short	(.L_41 - .L_40)


	//   ....[0]....
.L_40:
        /*4290*/ 	.word	0x0000be10


	//----- nvinfo : EIATTR_REQNTID
	.align		4
.L_41:
        /*4294*/ 	.byte	0x04, 0x10
        /*4296*/ 	.short	(.L_43 - .L_42)
.L_42:
        /*4298*/ 	.word	0x00000080
        /*429c*/ 	.word	0x00000001
        /*42a0*/ 	.word	0x00000001


	//----- nvinfo : EIATTR_CRS_STACK_SIZE
	.align		4
.L_43:
        /*42a4*/ 	.byte	0x04, 0x1e
        /*42a6*/ 	.short	(.L_45 - .L_44)
.L_44:
        /*42a8*/ 	.word	0x00000000


	//----- nvinfo : EIATTR_CBANK_PARAM_SIZE
	.align		4
.L_45:
        /*42ac*/ 	.byte	0x03, 0x19
        /*42ae*/ 	.short	0x0050


	//----- nvinfo : EIATTR_PARAM_CBANK
	.align		4
        /*42b0*/ 	.byte	0x04, 0x0a
        /*42b2*/ 	.short	(.L_47 - .L_46)
	.align		4
.L_46:
        /*42b4*/ 	.word	index@(.nv.constant0.gluon_wgmma)
        /*42b8*/ 	.short	0x0210
        /*42ba*/ 	.short	0x0050


	//----- nvinfo : EIATTR_SW_WAR
	.align		4
.L_47:
        /*42bc*/ 	.byte	0x04, 0x36
        /*42be*/ 	.short	(.L_49 - .L_48)
.L_48:
        /*42c0*/ 	.word	0x00000008
.L_49:


//--------------------- .nv.callgraph             --------------------------
	.section	.nv.callgraph,"",@"SHT_CUDA_CALLGRAPH"
	.align	4
	.sectionentsize	8
	.align		4
        /*0000*/ 	.word	0x00000000
	.align		4
        /*0004*/ 	.word	0xffffffff
	.align		4
        /*0008*/ 	.word	0x00000000
	.align		4
        /*000c*/ 	.word	0xfffffffe
	.align		4
        /*0010*/ 	.word	0x00000000
	.align		4
        /*0014*/ 	.word	0xfffffffd
	.align		4
        /*0018*/ 	.word	0x00000000
	.align		4
        /*001c*/ 	.word	0xfffffffc


//--------------------- .text.gluon_wgmma         --------------------------
	.section	.text.gluon_wgmma,"ax",@progbits
	.align	128
        .global         gluon_wgmma
        .type           gluon_wgmma,@function
        .size           gluon_wgmma,(.L_x_52 - gluon_wgmma)
        .other          gluon_wgmma,@"STO_CUDA_ENTRY STV_DEFAULT"
gluon_wgmma:
.text.gluon_wgmma:
[----:B------:R-:W1:Y:S01]  /*0000*/  LDC R1, c[0x0][0x28] ;  /* 0x00000a00ff017b82 */ /* 0x000e620000000800 */
[----:B------:R-:W2:Y:S07]  /*0010*/  S2R R3, SR_TID.X ;  /* 0x0000000000037919 */ /* 0x000eae0000002100 */
[----:B------:R-:W3:Y:S01]  /*0020*/  S2UR UR4, SR_CgaCtaId ;  /* 0x00000000000479c3 */ /* 0x000ee20000008800 */
[----:B------:R-:W-:Y:S01]  /*0030*/  UMOV UR20, 0x400 ;  /* 0x0000040000147882 */ /* 0x000fe20000000000 */
[----:B------:R-:W-:Y:S01]  /*0040*/  ULDC UR6, c[0x0][0xc] ;  /* 0x0000030000067ab9 */ /* 0x000fe20000000800 */
[----:B------:R-:W-:Y:S01]  /*0050*/  ULDC.64 UR26, c[0x0][0x250] ;  /* 0x00009400001a7ab9 */ /* 0x000fe20000000a00 */
[----:B------:R-:W-:Y:S01]  /*0060*/  BSSY B0, `(.L_x_0) ;  /* 0x0000020000007945 */ /* 0x000fe20003800000 */
[----:B-1----:R-:W-:-:S03]  /*0070*/  VIADD R1, R1, 0xfffff530 ;  /* 0xfffff53001017836 */ /* 0x002fc60000000000 */
[----:B------:R-:W1:Y:S08]  /*0080*/  LDC R6, c[0x0][0x228] ;  /* 0x00008a00ff067b82 */ /* 0x000e700000000800 */
[----:B------:R-:W4:Y:S08]  /*0090*/  LDC R14, c[0x0][0x230] ;  /* 0x00008c00ff0e7b82 */ /* 0x000f300000000800 */
[----:B------:R-:W-:Y:S01]  /*00a0*/  S2UR UR33, SR_CTAID.Y ;  /* 0x00000000002179c3 */ /* 0x000fe20000002600 */
[----:B---3--:R-:W-:-:S03]  /*00b0*/  ULEA UR20, UR4, UR20, 0x18 ;  /* 0x0000001404147291 */ /* 0x008fc6000f8ec03f */
[----:B------:R-:W-:Y:S01]  /*00c0*/  ULDC UR4, c[0x0][0x10] ;  /* 0x0000040000047ab9 */ /* 0x000fe20000000800 */
[----:B--2---:R-:W-:-:S03]  /*00d0*/  LOP3.LUT R2, R3, 0x7f, RZ, 0xc0, !PT ;  /* 0x0000007f03027812 */ /* 0x004fc600078ec0ff */
[----:B------:R-:W2:Y:S01]  /*00e0*/  S2UR UR5, SR_CTAID.Z ;  /* 0x00000000000579c3 */ /* 0x000ea20000002700 */
[----:B-1----:R-:W-:Y:S01]  /*00f0*/  VIADD R6, R6, 0xffffffff ;  /* 0xffffffff06067836 */ /* 0x002fe20000000000 */
[C---:B------:R-:W-:Y:S02]  /*0100*/  ISETP.GE.U32.AND P0, PT, R2.reuse, 0x20, PT ;  /* 0x000000200200780c */ /* 0x040fe40003f06070 */
[C---:B------:R-:W-:Y:S02]  /*0110*/  ISETP.NE.U32.AND P1, PT, R2.reuse, RZ, PT ;  /* 0x000000ff0200720c */ /* 0x040fe40003f25070 */
[----:B------:R-:W-:Y:S02]  /*0120*/  LEA R12, R2, UR20, 0x2 ;  /* 0x00000014020c7c11 */ /* 0x000fe4000f8e10ff */
[----:B------:R-:W1:Y:S01]  /*0130*/  S2UR UR34, SR_CTAID.X ;  /* 0x00000000002279c3 */ /* 0x000e620000002500 */
[----:B----4-:R-:W-:-:S06]  /*0140*/  VIADD R13, R14, 0xffffffff ;  /* 0xffffffff0e0d7836 */ /* 0x010fcc0000000000 */
[----:B------:R3:W-:Y:S01]  /*0150*/  @!P0 STS [R12], RZ ;  /* 0x000000ff0c008388 */ /* 0x0007e20000000800 */
[----:B------:R-:W-:-:S03]  /*0160*/  NOP ;  /* 0x0000000000007918 */ /* 0x000fc60000000000 */
[----:B------:R3:W-:Y:S01]  /*0170*/  @!P1 STS [UR20+0x24], R6 ;  /* 0x00002406ff009988 */ /* 0x0007e20008000814 */
[----:B--2---:R-:W-:-:S03]  /*0180*/  UIMAD UR4, UR5, UR4, UR33 ;  /* 0x00000004050472a4 */ /* 0x004fc6000f8e0221 */
[----:B------:R3:W-:Y:S01]  /*0190*/  @!P1 STS [UR20+0x20], R13 ;  /* 0x0000200dff009988 */ /* 0x0007e20008000814 */
[----:B-1----:R-:W-:-:S04]  /*01a0*/  UIMAD UR4, UR4, UR6, UR34 ;  /* 0x00000006040472a4 */ /* 0x002fc8000f8e0222 */
[----:B------:R-:W-:-:S03]  /*01b0*/  UIMAD UR5, UR4, 0x180, URZ ;  /* 0x00000180040578a4 */ /* 0x000fc6000f8e023f */
[----:B------:R-:W-:Y:S01]  /*01c0*/  UMOV UR4, URZ ;  /* 0x0000003f00047c82 */ /* 0x000fe20008000000 */
[----:B------:R-:W-:-:S04]  /*01d0*/  UIADD3 UR22, UP0, UR5, UR26, URZ ;  /* 0x0000001a05167290 */ /* 0x000fc8000ff1e03f */
[----:B------:R-:W-:Y:S01]  /*01e0*/  ULEA.HI.X.SX32 UR23, UR5, UR27, 0x1, UP0 ;  /* 0x0000001b05177291 */ /* 0x000fe200080f0e3f */
[----:B---3--:R-:W-:Y:S11]  /*01f0*/  @P1 BRA `(.L_x_1) ;  /* 0x0000000000181947 */ /* 0x008ff60003800000 */
[----:B------:R-:W1:Y:S01]  /*0200*/  LDS R0, [UR20+0x8] ;  /* 0x00000814ff007984 */ /* 0x000e620008000800 */
[----:B------:R-:W2:Y:S01]  /*0210*/  LDC.64 R8, c[0x0][0x210] ;  /* 0x00008400ff087b82 */ /* 0x000ea20000000a00 */
[----:B------:R-:W-:Y:S02]  /*0220*/  IMAD.MOV.U32 R5, RZ, RZ, 0x70 ;  /* 0x00000070ff057424 */ /* 0x000fe400078e00ff */
[----:B--2---:R2:W-:Y:S03]  /*0230*/  STS.64 [UR20], R8 ;  /* 0x00000008ff007988 */ /* 0x0045e60008000a14 */
[----:B-1----:R-:W-:-:S05]  /*0240*/  LOP3.LUT R0, R0, 0x10, R5, 0xd8, !PT ;  /* 0x0000001000007812 */ /* 0x002fca00078ed805 */
[----:B------:R2:W-:Y:S02]  /*0250*/  STS [UR20+0x8], R0 ;  /* 0x00000800ff007988 */ /* 0x0005e40008000814 */
.L_x_1:
[----:B------:R-:W-:Y:S05]  /*0260*/  BSYNC B0 ;  /* 0x0000000000007941 */ /* 0x000fea0003800000 */
.L_x_0:
[----:B------:R-:W-:Y:S04]  /*0270*/  BSSY B0, `(.L_x_2) ;  /* 0x000000a000007945 */ /* 0x000fe80003800000 */
[----:B------:R-:W-:Y:S05]  /*0280*/  @P1 BRA `(.L_x_3) ;  /* 0x0000000000201947 */ /* 0x000fea0003800000 */
[----:B--2---:R-:W1:Y:S01]  /*0290*/  LDS R0, [UR20+0x34] ;  /* 0x00003414ff007984 */ /* 0x004e620008000800 */
[----:B------:R-:W-:Y:S02]  /*02a0*/  IMAD.MOV.U32 R5, RZ, RZ, 0x1f000000 ;  /* 0x1f000000ff057424 */ /* 0x000fe400078e00ff */
[----:B------:R-:W-:Y:S01]  /*02b0*/  @!P1 IMAD.MOV.U32 R4, RZ, RZ, 0xff ;  /* 0x000000ffff049424 */ /* 0x000fe200078e00ff */
[----:B------:R-:W2:Y:S02]  /*02c0*/  @!P1 LDS R7, [UR20+0x38] ;  /* 0x00003814ff079984 */ /* 0x000ea40008000800 */
[----:B-1----:R-:W-:Y:S02]  /*02d0*/  LOP3.LUT R0, R0, 0xff000000, R5, 0xb8, !PT ;  /* 0xff00000000007812 */ /* 0x002fe400078eb805 */
[----:B--2---:R-:W-:-:S03]  /*02e0*/  @!P1 LOP3.LUT R4, R7, 0xff, R4, 0xb8, !PT ;  /* 0x000000ff07049812 */ /* 0x004fc600078eb804 */
[----:B------:R1:W-:Y:S04]  /*02f0*/  STS [UR20+0x34], R0 ;  /* 0x00003400ff007988 */ /* 0x0003e80008000814 */
[----:B------:R1:W-:Y:S02]  /*0300*/  @!P1 STS [UR20+0x38], R4 ;  /* 0x00003804ff009988 */ /* 0x0003e40008000814 */
.L_x_3:
[----:B------:R-:W-:Y:S05]  /*0310*/  BSYNC B0 ;  /* 0x0000000000007941 */ /* 0x000fea0003800000 */
.L_x_2:
[----:B------:R-:W-:Y:S04]  /*0320*/  BSSY B0, `(.L_x_4) ;  /* 0x000000e000007945 */ /* 0x000fe80003800000 */
[----:B------:R-:W-:Y:S05]  /*0330*/  @P1 BRA `(.L_x_5) ;  /* 0x0000000000301947 */ /* 0x000fea0003800000 */
[----:B-1----:R-:W1:Y:S01]  /*0340*/  LDS R4, [UR20+0x34] ;  /* 0x00003414ff047984 */ /* 0x002e620008000800 */
[----:B------:R-:W3:Y:S03]  /*0350*/  LDC.64 R10, c[0x0][0x238] ;  /* 0x00008e00ff0a7b82 */ /* 0x000ee60000000a00 */
[----:B--2---:R-:W2:Y:S01]  /*0360*/  LDS R0, [UR20+0x1c] ;  /* 0x00001c14ff007984 */ /* 0x004ea20008000800 */
[C---:B---3--:R-:W-:Y:S01]  /*0370*/  SHF.L.U64.HI R8, R10.reuse, 0x1, R11 ;  /* 0x000000010a087819 */ /* 0x048fe2000001020b */
[----:B------:R-:W-:-:S03]  /*0380*/  IMAD.SHL.U32 R5, R10, 0x2, RZ ;  /* 0x000000020a057824 */ /* 0x000fc600078e00ff */
[--C-:B------:R-:W-:Y:S02]  /*0390*/  SHF.R.U32.HI R7, RZ, 0x4, R8.reuse ;  /* 0x00000004ff077819 */ /* 0x100fe40000011608 */
[----:B------:R-:W-:-:S05]  /*03a0*/  SHF.R.U64 R5, R5, 0x4, R8 ;  /* 0x0000000405057819 */ /* 0x000fca0000001208 */
[----:B------:R3:W-:Y:S01]  /*03b0*/  STS [UR20+0xc], R5 ;  /* 0x00000c05ff007988 */ /* 0x0007e20008000814 */
[----:B-1----:R-:W-:Y:S02]  /*03c0*/  LOP3.LUT R4, R4, 0x7, RZ, 0xb8, !PT ;  /* 0x0000000704047812 */ /* 0x002fe400078eb8ff */
[----:B--2---:R-:W-:-:S03]  /*03d0*/  LOP3.LUT R0, R0, 0xf, R7, 0xb8, !PT ;  /* 0x0000000f00007812 */ /* 0x004fc600078eb807 */
[----:B------:R3:W-:Y:S04]  /*03e0*/  STS [UR20+0x34], R4 ;  /* 0x00003404ff007988 */ /* 0x0007e80008000814 */
[----:B------:R3:W-:Y:S02]  /*03f0*/  STS [UR20+0x1c], R0 ;  /* 0x00001c00ff007988 */ /* 0x0007e40008000814 */
.L_x_5:
[----:B------:R-:W-:Y:S05]  /*0400*/  BSYNC B0 ;  /* 0x0000000000007941 */ /* 0x000fea0003800000 */
.L_x_4:
[----:B------:R-:W-:Y:S04]  /*0410*/  BSSY B1, `(.L_x_6) ;  /* 0x000001a000017945 */ /* 0x000fe80003800000 */
[----:B------:R-:W-:Y:S04]  /*0420*/  BSSY B0, `(.L_x_7) ;  /* 0x0000015000007945 */ /* 0x000fe80003800000 */
[----:B------:R-:W-:Y:S05]  /*0430*/  @P1 BRA `(.L_x_8) ;  /* 0x0000000000201947 */ /* 0x000fea0003800000 */
[----:B-123--:R-:W1:Y:S02]  /*0440*/  LDS R0, [UR20+0x34] ;  /* 0x00003414ff007984 */ /* 0x00ee640008000800 */
[----:B-1----:R-:W-:-:S05]  /*0450*/  LOP3.LUT R0, R0, 0x38, RZ, 0xb8, !PT ;  /* 0x0000003800007812 */ /* 0x002fca00078eb8ff */
[----:B------:R1:W-:Y:S01]  /*0460*/  STS [UR20+0x34], R0 ;  /* 0x00003400ff007988 */ /* 0x0003e20008000814 */
[----:B------:R-:W-:Y:S05]  /*0470*/  @P1 BRA `(.L_x_9) ;  /* 0x0000000000201947 */ /* 0x000fea0003800000 */
[----:B-1----:R-:W1:Y:S01]  /*0480*/  LDS R0, [UR20+0x8] ;  /* 0x00000814ff007984 */ /* 0x002e620008000800 */
[----:B------:R-:W-:-:S05]  /*0490*/  IMAD.MOV.U32 R5, RZ, RZ, 0x780 ;  /* 0x00000780ff057424 */ /* 0x000fca00078e00ff */
[----:B-1----:R-:W-:-:S05]  /*04a0*/  LOP3.LUT R0, R0, 0x300, R5, 0xd8, !PT ;  /* 0x0000030000007812 */ /* 0x002fca00078ed805 */
[----:B------:R4:W-:Y:S02]  /*04b0*/  STS [UR20+0x8], R0 ;  /* 0x00000800ff007988 */ /* 0x0009e40008000814 */
.L_x_8:
[----:B------:R-:W-:Y:S05]  /*04c0*/  @P1 BRA `(.L_x_10) ;  /* 0x0000000000281947 */ /* 0x000fea0003800000 */
[----:B-1234-:R-:W1:Y:S02]  /*04d0*/  LDS R0, [UR20+0x8] ;  /* 0x00000814ff007984 */ /* 0x01ee640008000800 */
[----:B-1----:R-:W-:-:S05]  /*04e0*/  LOP3.LUT R0, R0, 0x1800, RZ, 0xb8, !PT ;  /* 0x0000180000007812 */ /* 0x002fca00078eb8ff */
[----:B------:R2:W-:Y:S02]  /*04f0*/  STS [UR20+0x8], R0 ;  /* 0x00000800ff007988 */ /* 0x0005e40008000814 */
.L_x_9:
[----:B------:R-:W-:Y:S05]  /*0500*/  @P1 BREAK B0 ;  /* 0x0000000000001942 */ /* 0x000fea0003800000 */
[----:B------:R-:W-:Y:S05]  /*0510*/  @P1 BRA `(.L_x_11) ;  /* 0x0000000000241947 */ /* 0x000fea0003800000 */
[----:B------:R-:W3:Y:S01]  /*0520*/  LDS R5, [UR20+0x8] ;  /* 0x00000814ff057984 */ /* 0x000ee20008000800 */
[----:B-12---:R-:W-:-:S05]  /*0530*/  IMAD.MOV.U32 R0, RZ, RZ, 0x6000 ;  /* 0x00006000ff007424 */ /* 0x006fca00078e00ff */
[----:B---3--:R-:W-:-:S04]  /*0540*/  LOP3.LUT R0, R5, 0x4000, R0, 0xd8, !PT ;  /* 0x0000400005007812 */ /* 0x008fc800078ed800 */
[----:B------:R-:W-:-:S05]  /*0550*/  LOP3.LUT R0, R0, 0x400000, RZ, 0xb8, !PT ;  /* 0x0040000000007812 */ /* 0x000fca00078eb8ff */
[----:B------:R1:W-:Y:S02]  /*0560*/  STS [UR20+0x8], R0 ;  /* 0x00000800ff007988 */ /* 0x0003e40008000814 */
.L_x_10:
[----:B------:R-:W-:Y:S05]  /*0570*/  BSYNC B0 ;  /* 0x0000000000007941 */ /* 0x000fea0003800000 */
.L_x_7:
[----:B-1234-:R-:W1:Y:S02]  /*0580*/  @!P1 LDS R0, [UR20+0x8] ;  /* 0x00000814ff009984 */ /* 0x01ee640008000800 */
[----:B-1----:R-:W-:-:S05]  /*0590*/  @!P1 LOP3.LUT R0, R0, 0x8000, RZ, 0xb8, !PT ;  /* 0x0000800000009812 */ /* 0x002fca00078eb8ff */
[----:B------:R3:W-:Y:S02]  /*05a0*/  @!P1 STS [UR20+0x8], R0 ;  /* 0x00000800ff009988 */ /* 0x0007e40008000814 */
.L_x_11:
[----:B------:R-:W-:Y:S05]  /*05b0*/  BSYNC B1 ;  /* 0x0000000000017941 */ /* 0x000fea0003800000 */
.L_x_6:
[----:B------:R-:W-:Y:S05]  /*05c0*/  WARPSYNC.ALL ;  /* 0x0000000000007948 */ /* 0x000fea0003800000 */
[----:B------:R-:W4:Y:S02]  /*05d0*/  LDC R7, c[0x0][0x22c] ;  /* 0x00008b00ff077b82 */ /* 0x000f240000000800 */
[----:B----4-:R-:W-:Y:S01]  /*05e0*/  VIADD R7, R7, 0xffffffff ;  /* 0xffffffff07077836 */ /* 0x010fe20000000000 */
[----:B------:R-:W-:Y:S06]  /*05f0*/  @P0 BRA `(.L_x_12) ;  /* 0x0000000000280947 */ /* 0x000fec0003800000 */
[----:B-123--:R-:W1:Y:S01]  /*0600*/  S2R R0, SR_LANEID ;  /* 0x0000000000007919 */ /* 0x00ee620000000000 */
[----:B------:R-:W-:Y:S05]  /*0610*/  WARPSYNC.ALL ;  /* 0x0000000000007948 */ /* 0x000fea0003800000 */
[----:B-1----:R-:W-:-:S05]  /*0620*/  IMAD.SHL.U32 R0, R0, 0x4, RZ ;  /* 0x0000000400007824 */ /* 0x002fca00078e00ff */
[----:B------:R-:W1:Y:S01]  /*0630*/  LDS R9, [R0+UR20] ;  /* 0x0000001400097984 */ /* 0x000e620008000800 */
[----:B------:R-:W-:-:S05]  /*0640*/  IADD3 R4, P2, R0, UR22, RZ ;  /* 0x0000001600047c10 */ /* 0x000fca000ff5e0ff */
[----:B------:R-:W-:-:S05]  /*0650*/  IMAD.X R5, RZ, RZ, UR23, P2 ;  /* 0x00000017ff057e24 */ /* 0x000fca00090e06ff */
[----:B-1----:R4:W5:Y:S01]  /*0660*/  ATOMG.E.EXCH.STRONG.GPU PT, RZ, [R4], R9 ;  /* 0x0000000904ff73a8 */ /* 0x00296200041ee100 */
[----:B------:R-:W-:-:S04]  /*0670*/  DEPBAR {5,4,3,2,1,0} ;  /* 0x0000003f0000791a */ /* 0x000fc80000000000 */
[----:B------:R4:W-:Y:S01]  /*0680*/  UTMACCTL.IV [UR22] ;  /* 0x00000000160079b9 */ /* 0x0009e20008000000 */
[----:B------:R-:W-:Y:S01]  /*0690*/  NOP ;  /* 0x0000000000007918 */ /* 0x000fe20000000000 */
.L_x_12:
[----:B------:R-:W-:Y:S05]  /*06a0*/  @P0 BRA `(.L_x_13) ;  /* 0x00000000000c0947 */ /* 0x000fea0003800000 */
[----:B------:R0:W-:Y:S01]  /*06b0*/  UTMACMDFLUSH ;  /* 0x00000000000079b7 */ /* 0x0001e20000000000 */
[----:B------:R-:W-:Y:S05]  /*06c0*/  @P0 BRA `(.L_x_13) ;  /* 0x0000000000040947 */ /* 0x000fea0003800000 */
[----:B------:R-:W-:-:S04]  /*06d0*/  DEPBAR.LE SB0, 0x0 ;  /* 0x000080000000791a */ /* 0x000fc80000000000 */
.L_x_13:
[----:B------:R-:W-:Y:S05]  /*06e0*/  WARPSYNC.ALL ;  /* 0x0000000000007948 */ /* 0x000fea0003800000 */
[----:B-----5:R-:W-:Y:S06]  /*06f0*/  BAR.SYNC.DEFER_BLOCKING 0x0 ;  /* 0x0000000000007b1d */ /* 0x020fec0000010000 */
[----:B------:R-:W-:Y:S02]  /*0700*/  BSSY B1, `(.L_x_14) ;  /* 0x000000b000017945 */ /* 0x000fe40003800000 */
[----:B------:R-:W-:Y:S06]  /*0710*/  BAR.SYNC.DEFER_BLOCKING 0x0 ;  /* 0x0000000000007b1d */ /* 0x000fec0000010000 */
[----:B------:R1:W-:Y:S01]  /*0720*/  @!P0 STS [R12], RZ ;  /* 0x000000ff0c008388 */ /* 0x0003e20000000800 */
[----:B------:R-:W-:Y:S01]  /*0730*/  NOP ;  /* 0x0000000000007918 */ /* 0x000fe20000000000 */
[----:B------:R-:W-:Y:S05]  /*0740*/  @P1 BRA `(.L_x_15) ;  /* 0x0000000000181947 */ /* 0x000fea0003800000 */
[----:B-123--:R-:W1:Y:S01]  /*0750*/  LDS R0, [UR20+0x8] ;  /* 0x00000814ff007984 */ /* 0x00ee620008000800 */
[----:B----4-:R-:W2:Y:S01]  /*0760*/  LDC.64 R8, c[0x0][0x218] ;  /* 0x00008600ff087b82 */ /* 0x010ea20000000a00 */
[----:B------:R-:W-:Y:S02]  /*0770*/  IMAD.MOV.U32 R5, RZ, RZ, 0x70 ;  /* 0x00000070ff057424 */ /* 0x000fe400078e00ff */
[----:B--2---:R2:W-:Y:S03]  /*0780*/  STS.64 [UR20], R8 ;  /* 0x00000008ff007988 */ /* 0x0045e60008000a14 */
[----:B-1----:R-:W-:-:S05]  /*0790*/  LOP3.LUT R0, R0, 0x10, R5, 0xd8, !PT ;  /* 0x0000001000007812 */ /* 0x002fca00078ed805 */
[----:B------:R2:W-:Y:S02]  /*07a0*/  STS [UR20+0x8], R0 ;  /* 0x00000800ff007988 */ /* 0x0005e40008000814 */
.L_x_15:
[----:B----4-:R-:W-:Y:S05]  /*07b0*/  BSYNC B1 ;  /* 0x0000000000017941 */ /* 0x010fea0003800000 */
.L_x_14:
[----:B------:R-:W-:Y:S04]  /*07c0*/  BSSY B1, `(.L_x_16) ;  /* 0x000000a000017945 */ /* 0x000fe80003800000 */
[----:B------:R-:W-:Y:S05]  /*07d0*/  @P1 BRA `(.L_x_17) ;  /* 0x0000000000201947 */ /* 0x000fea0003800000 */
[----:B-123--:R-:W1:Y:S01]  /*07e0*/  LDS R0, [UR20+0x34] ;  /* 0x00003414ff007984 */ /* 0x00ee620008000800 */
[----:B------:R-:W-:Y:S02]  /*07f0*/  IMAD.MOV.U32 R5, RZ, RZ, 0x3f000000 ;  /* 0x3f000000ff057424 */ /* 0x000fe400078e00ff */
[----:B------:R-:W-:Y:S01]  /*0800*/  @!P1 IMAD.MOV.U32 R4, RZ, RZ, 0x1f ;  /* 0x0000001fff049424 */ /* 0x000fe200078e00ff */
[----:B------:R-:W2:Y:S02]  /*0810*/  @!P1 LDS R9, [UR20+0x38] ;  /* 0x00003814ff099984 */ /* 0x000ea40008000800 */
[----:B-1----:R-:W-:Y:S02]  /*0820*/  LOP3.LUT R0, R0, 0xff000000, R5, 0xb8, !PT ;  /* 0xff00000000007812 */ /* 0x002fe400078eb805 */
[----:B--2---:R-:W-:-:S03]  /*0830*/  @!P1 LOP3.LUT R4, R9, 0xff, R4, 0xb8, !PT ;  /* 0x000000ff09049812 */ /* 0x004fc600078eb804 */
[----:B------:R4:W-:Y:S04]  /*0840*/  STS [UR20+0x34], R0 ;  /* 0x00003400ff007988 */ /* 0x0009e80008000814 */
[----:B------:R4:W-:Y:S02]  /*0850*/  @!P1 STS [UR20+0x38], R4 ;  /* 0x00003804ff009988 */ /* 0x0009e40008000814 */
.L_x_17:
[----:B------:R-:W-:Y:S05]  /*0860*/  BSYNC B1 ;  /* 0x0000000000017941 */ /* 0x000fea0003800000 */
.L_x_16:
[----:B------:R-:W-:Y:S04]  /*0870*/  BSSY B1, `(.L_x_18) ;  /* 0x0000004000017945 */ /* 0x000fe80003800000 */
[----:B------:R-:W-:Y:S05]  /*0880*/  @P1 BRA `(.L_x_19) ;  /* 0x0000000000081947 */ /* 0x000fea0003800000 */
[----:B------:R1:W-:Y:S04]  /*0890*/  STS [UR20+0x24], R13 ;  /* 0x0000240dff007988 */ /* 0x0003e80008000814 */
[----:B------:R1:W-:Y:S02]  /*08a0*/  STS [UR20+0x20], R7 ;  /* 0x00002007ff007988 */ /* 0x0003e40008000814 */
.L_x_19:
[----:B------:R-:W-:Y:S05]  /*08b0*/  BSYNC B1 ;  /* 0x0000000000017941 */ /* 0x000fea0003800000 */
.L_x_18:
[----:B------:R-:W-:Y:S04]  /*08c0*/  BSSY B1, `(.L_x_20) ;  /* 0x000000e000017945 */ /* 0x000fe80003800000 */
[----:B------:R-:W-:Y:S05]  /*08d0*/  @P1 BRA `(.L_x_21) ;  /* 0x0000000000301947 */ /* 0x000fea0003800000 */
[----:B----4-:R-:W4:Y:S01]  /*08e0*/  LDS R4, [UR20+0x34] ;  /* 0x00003414ff047984 */ /* 0x010f220008000800 */
[----:B------:R-:W5:Y:S03]  /*08f0*/  LDC.64 R10, c[0x0][0x240] ;  /* 0x00009000ff0a7b82 */ /* 0x000f660000000a00 */
[----:B-123--:R-:W1:Y:S01]  /*0900*/  LDS R0, [UR20+0x1c] ;  /* 0x00001c14ff007984 */ /* 0x00ee620008000800 */
[C---:B-----5:R-:W-:Y:S01]  /*0910*/  SHF.L.U64.HI R8, R10.reuse, 0x1, R11 ;  /* 0x000000010a087819 */ /* 0x060fe2000001020b */
[----:B------:R-:W-:-:S03]  /*0920*/  IMAD.SHL.U32 R5, R10, 0x2, RZ ;  /* 0x000000020a057824 */ /* 0x000fc600078e00ff */
[--C-:B------:R-:W-:Y:S02]  /*0930*/  SHF.R.U32.HI R9, RZ, 0x4, R8.reuse ;  /* 0x00000004ff097819 */ /* 0x100fe40000011608 */
[----:B------:R-:W-:-:S05]  /*0940*/  SHF.R.U64 R5, R5, 0x4, R8 ;  /* 0x0000000405057819 */ /* 0x000fca0000001208 */
[----:B------:R2:W-:Y:S01]  /*0950*/  STS [UR20+0xc], R5 ;  /* 0x00000c05ff007988 */ /* 0x0005e20008000814 */
[----:B----4-:R-:W-:Y:S02]  /*0960*/  LOP3.LUT R4, R4, 0x7, RZ, 0xb8, !PT ;  /* 0x0000000704047812 */ /* 0x010fe400078eb8ff */
[----:B-1----:R-:W-:-:S03]  /*0970*/  LOP3.LUT R0, R0, 0xf, R9, 0xb8, !PT ;  /* 0x0000000f00007812 */ /* 0x002fc600078eb809 */
[----:B------:R2:W-:Y:S04]  /*0980*/  STS [UR20+0x34], R4 ;  /* 0x00003404ff007988 */ /* 0x0005e80008000814 */
[----:B------:R2:W-:Y:S02]  /*0990*/  STS [UR20+0x1c], R0 ;  /* 0x00001c00ff007988 */ /* 0x0005e40008000814 */
.L_x_21:
[----:B------:R-:W-:Y:S05]  /*09a0*/  BSYNC B1 ;  /* 0x0000000000017941 */ /* 0x000fea0003800000 */
.L_x_20:
[----:B------:R-:W-:Y:S04]  /*09b0*/  BSSY B2, `(.L_x_22) ;  /* 0x000001a000027945 */ /* 0x000fe80003800000 */
[----:B------:R-:W-:Y:S04]  /*09c0*/  BSSY B1, `(.L_x_23) ;  /* 0x0000015000017945 */ /* 0x000fe80003800000 */
[----:B------:R-:W-:Y:S05]  /*09d0*/  @P1 BRA `(.L_x_24) ;  /* 0x0000000000201947 */ /* 0x000fea0003800000 */
[----:B-1234-:R-:W1:Y:S02]  /*09e0*/  LDS R0, [UR20+0x34] ;  /* 0x00003414ff007984 */ /* 0x01ee640008000800 */
[----:B-1----:R-:W-:-:S05]  /*09f0*/  LOP3.LUT R0, R0, 0x38, RZ, 0xb8, !PT ;  /* 0x0000003800007812 */ /* 0x002fca00078eb8ff */
[----:B------:R1:W-:Y:S01]  /*0a00*/  STS [UR20+0x34], R0 ;  /* 0x00003400ff007988 */ /* 0x0003e20008000814 */
[----:B------:R-:W-:Y:S05]  /*0a10*/  @P1 BRA `(.L_x_25) ;  /* 0x0000000000201947 */ /* 0x000fea0003800000 */
[----:B-1----:R-:W1:Y:S01]  /*0a20*/  LDS R0, [UR20+0x8] ;  /* 0x00000814ff007984 */ /* 0x002e620008000800 */
[----:B------:R-:W-:-:S05]  /*0a30*/  IMAD.MOV.U32 R5, RZ, RZ, 0x780 ;  /* 0x00000780ff057424 */ /* 0x000fca00078e00ff */
[----:B-1----:R-:W-:-:S05]  /*0a40*/  LOP3.LUT R0, R0, 0x300, R5, 0xd8, !PT ;  /* 0x0000030000007812 */ /* 0x002fca00078ed805 */
[----:B------:R1:W-:Y:S02]  /*0a50*/  STS [UR20+0x8], R0 ;  /* 0x00000800ff007988 */ /* 0x0003e40008000814 */
.L_x_24:
[----:B------:R-:W-:Y:S05]  /*0a60*/  @P1 BRA `(.L_x_26) ;  /* 0x0000000000281947 */ /* 0x000fea0003800000 */
[----:B-1234-:R-:W1:Y:S02]  /*0a70*/  LDS R0, [UR20+0x8] ;  /* 0x00000814ff007984 */ /* 0x01ee640008000800 */
[----:B-1----:R-:W-:-:S05]  /*0a80*/  LOP3.LUT R0, R0, 0x1800, RZ, 0xb8, !PT ;  /* 0x0000180000007812 */ /* 0x002fca00078eb8ff */
[----:B------:R2:W-:Y:S02]  /*0a90*/  STS [UR20+0x8], R0 ;  /* 0x00000800ff007988 */ /* 0x0005e40008000814 */
.L_x_25:
[----:B------:R-:W-:Y:S05]  /*0aa0*/  @P1 BREAK B1 ;  /* 0x0000000000011942 */ /* 0x000fea0003800000 */
[----:B------:R-:W-:Y:S05]  /*0ab0*/  @P1 BRA `(.L_x_27) ;  /* 0x0000000000241947 */ /* 0x000fea0003800000 */
[----:B-12---:R-:W1:Y:S01]  /*0ac0*/  LDS R0, [UR20+0x8] ;  /* 0x00000814ff007984 */ /* 0x006e620008000800 */
[----:B------:R-:W-:-:S05]  /*0ad0*/  IMAD.MOV.U32 R5, RZ, RZ, 0x6000 ;  /* 0x00006000ff057424 */ /* 0x000fca00078e00ff */
[----:B-1----:R-:W-:-:S04]  /*0ae0*/  LOP3.LUT R0, R0, 0x6000, R5, 0xd8, !PT ;  /* 0x0000600000007812 */ /* 0x002fc800078ed805 */
[----:B------:R-:W-:-:S05]  /*0af0*/  LOP3.LUT R0, R0, 0x400000, RZ, 0xb8, !PT ;  /* 0x0040000000007812 */ /* 0x000fca00078eb8ff */
[----:B------:R1:W-:Y:S02]  /*0b00*/  STS [UR20+0x8], R0 ;  /* 0x00000800ff007988 */ /* 0x0003e40008000814 */
.L_x_26:
[----:B------:R-:W-:Y:S05]  /*0b10*/  BSYNC B1 ;  /* 0x0000000000017941 */ /* 0x000fea0003800000 */
.L_x_23:
[----:B-1234-:R-:W1:Y:S02]  /*0b20*/  @!P1 LDS R0, [UR20+0x8] ;  /* 0x00000814ff009984 */ /* 0x01ee640008000800 */
[----:B-1----:R-:W-:-:S05]  /*0b30*/  @!P1 LOP3.LUT R0, R0, 0x8000, RZ, 0xb8, !PT ;  /* 0x0000800000009812 */ /* 0x002fca00078eb8ff */
[----:B------:R3:W-:Y:S02]  /*0b40*/  @!P1 STS [UR20+0x8], R0 ;  /* 0x00000800ff009988 */ /* 0x0007e40008000814 */
.L_x_27:
[----:B------:R-:W-:Y:S05]  /*0b50*/  BSYNC B2 ;  /* 0x0000000000027941 */ /* 0x000fea0003800000 */
.L_x_22:
[----:B------:R-:W-:Y:S05]  /*0b60*/  WARPSYNC.ALL ;  /* 0x0000000000007948 */ /* 0x000fea0003800000 */
[----:B------:R-:W-:-:S04]  /*0b70*/  UIADD3 UR25, UR5, 0x80, URZ ;  /* 0x0000008005197890 */ /* 0x000fc8000fffe03f */
[----:B------:R-:W-:-:S04]  /*0b80*/  UIADD3 UR24, UP0, UR25, UR26, URZ ;  /* 0x0000001a19187290 */ /* 0x000fc8000ff1e03f */
[----:B------:R-:W-:Y:S01]  /*0b90*/  ULEA.HI.X.SX32 UR25, UR25, UR27, 0x1, UP0 ;  /* 0x0000001b19197291 */ /* 0x000fe200080f0e3f */
[----:B------:R-:W-:Y:S11]  /*0ba0*/  @P0 BRA `(.L_x_28) ;  /* 0x0000000000280947 */ /* 0x000ff60003800000 */
        /* <DEDUP_REMOVED lines=10> */
.L_x_28:
[----:B------:R-:W-:Y:S05]  /*0c50*/  @P0 BRA `(.L_x_29) ;  /* 0x00000000000c0947 */ /* 0x000fea0003800000 */
[----:B------:R0:W-:Y:S01]  /*0c60*/  UTMACMDFLUSH ;  /* 0x00000000000079b7 */ /* 0x0001e20000000000 */
[----:B------:R-:W-:Y:S05]  /*0c70*/  @P0 BRA `(.L_x_29) ;  /* 0x0000000000040947 */ /* 0x000fea0003800000 */
[----:B------:R-:W-:-:S04]  /*0c80*/  DEPBAR.LE SB0, 0x0 ;  /* 0x000080000000791a */ /* 0x000fc80000000000 */
.L_x_29:
        /* <DEDUP_REMOVED lines=13> */
.L_x_31:
[----:B----4-:R-:W-:Y:S05]  /*0d60*/  BSYNC B2 ;  /* 0x0000000000027941 */ /* 0x010fea0003800000 */
.L_x_30:
[----:B------:R-:W-:Y:S04]  /*0d70*/  BSSY B3, `(.L_x_32) ;  /* 0x0000011000037945 */ /* 0x000fe80003800000 */
[----:B------:R-:W-:Y:S04]  /*0d80*/  BSSY B2, `(.L_x_33) ;  /* 0x000000e000027945 */ /* 0x000fe80003800000 */
[----:B------:R-:W-:Y:S05]  /*0d90*/  @P1 BRA `(.L_x_34) ;  /* 0x0000000000241947 */ /* 0x000fea0003800000 */
[----:B-123--:R-:W1:Y:S01]  /*0da0*/  LDS R0, [UR20+0x34] ;  /* 0x00003414ff007984 */ /* 0x00ee620008000800 */
[----:B------:R-:W-:-:S05]  /*0db0*/  IMAD.MOV.U32 R5, RZ, RZ, 0x3f000000 ;  /* 0x3f000000ff057424 */ /* 0x000fca00078e00ff */
[----:B-1----:R-:W-:-:S05]  /*0dc0*/  LOP3.LUT R0, R0, 0xff000000, R5, 0xb8, !PT ;  /* 0xff00000000007812 */ /* 0x002fca00078eb805 */
[----:B------:R1:W-:Y:S01]  /*0dd0*/  STS [UR20+0x34], R0 ;  /* 0x00003400ff007988 */ /* 0x0003e20008000814 */
[----:B------:R-:W-:Y:S05]  /*0de0*/  @P1 BRA `(.L_x_35) ;  /* 0x00000000001c1947 */ /* 0x000fea0003800000 */
[----:B-1----:R-:W1:Y:S01]  /*0df0*/  LDS R0, [UR20+0x38] ;  /* 0x00003814ff007984 */ /* 0x002e620008000800 */
[----:B------:R-:W-:-:S05]  /*0e00*/  IMAD.MOV.U32 R5, RZ, RZ, 0xff ;  /* 0x000000ffff057424 */ /* 0x000fca00078e00ff */
[----:B-1----:R-:W-:-:S05]  /*0e10*/  LOP3.LUT R0, R0, 0xff, R5, 0xb8, !PT ;  /* 0x000000ff00007812 */ /* 0x002fca00078eb805 */
[----:B------:R4:W-:Y:S02]  /*0e20*/  STS [UR20+0x38], R0 ;  /* 0x00003800ff007988 */ /* 0x0009e40008000814 */
.L_x_34:
[----:B------:R-:W-:Y:S05]  /*0e30*/  @P1 BREAK B2 ;  /* 0x0000000000021942 */ /* 0x000fea0003800000 */
[----:B------:R-:W-:Y:S05]  /*0e40*/  @P1 BRA `(.L_x_36) ;  /* 0x00000000000c1947 */ /* 0x000fea0003800000 */
[----:B------:R1:W-:Y:S02]  /*0e50*/  STS [UR20+0x20], R7 ;  /* 0x00002007ff007988 */ /* 0x0003e40008000814 */
.L_x_35:
[----:B------:R-:W-:Y:S05]  /*0e60*/  BSYNC B2 ;  /* 0x0000000000027941 */ /* 0x000fea0003800000 */
.L_x_33:
[----:B------:R1:W-:Y:S02]  /*0e70*/  @!P1 STS [UR20+0x24], R6 ;  /* 0x00002406ff009988 */ /* 0x0003e40008000814 */
.L_x_36:
[----:B------:R-:W-:Y:S05]  /*0e80*/  BSYNC B3 ;  /* 0x0000000000037941 */ /* 0x000fea0003800000 */
.L_x_32:
[----:B------:R-:W-:Y:S05]  /*0e90*/  WARPSYNC.ALL ;  /* 0x0000000000007948 */ /* 0x000fea0003800000 */
[----:B------:R-:W-:Y:S04]  /*0ea0*/  BSSY B3, `(.L_x_37) ;  /* 0x000000e000037945 */ /* 0x000fe80003800000 */
[----:B------:R-:W-:Y:S05]  /*0eb0*/  @P1 BRA `(.L_x_38) ;  /* 0x0000000000301947 */ /* 0x000fea0003800000 */
[----:B------:R-:W5:Y:S01]  /*0ec0*/  LDS R4, [UR20+0x34] ;  /* 0x00003414ff047984 */ /* 0x000f620008000800 */
[----:B--2---:R-:W2:Y:S03]  /*0ed0*/  LDC.64 R8, c[0x0][0x248] ;  /* 0x00009200ff087b82 */ /* 0x004ea60000000a00 */
[----:B-1-34-:R-:W1:Y:S01]  /*0ee0*/  LDS R0, [UR20+0x1c] ;  /* 0x00001c14ff007984 */ /* 0x01ae620008000800 */
[C---:B--2---:R-:W-:Y:S01]  /*0ef0*/  SHF.L.U64.HI R6, R8.reuse, 0x1, R9 ;  /* 0x0000000108067819 */ /* 0x044fe20000010209 */
[----:B------:R-:W-:-:S03]  /*0f00*/  IMAD.SHL.U32 R5, R8, 0x2, RZ ;  /* 0x0000000208057824 */ /* 0x000fc600078e00ff */
[--C-:B------:R-:W-:Y:S02]  /*0f10*/  SHF.R.U32.HI R7, RZ, 0x4, R6.reuse ;  /* 0x00000004ff077819 */ /* 0x100fe40000011606 */
[----:B------:R-:W-:-:S05]  /*0f20*/  SHF.R.U64 R5, R5, 0x4, R6 ;  /* 0x0000000405057819 */ /* 0x000fca0000001206 */
[----:B------:R2:W-:Y:S01]  /*0f30*/  STS [UR20+0xc], R5 ;  /* 0x00000c05ff007988 */ /* 0x0005e20008000814 */
[----:B-----5:R-:W-:Y:S02]  /*0f40*/  LOP3.LUT R4, R4, 0x7, RZ, 0xb8, !PT ;  /* 0x0000000704047812 */ /* 0x020fe400078eb8ff */
[----:B-1----:R-:W-:-:S03]  /*0f50*/  LOP3.LUT R0, R0, 0xf, R7, 0xb8, !PT ;  /* 0x0000000f00007812 */ /* 0x002fc600078eb807 */
[----:B------:R2:W-:Y:S04]  /*0f60*/  STS [UR20+0x34], R4 ;  /* 0x00003404ff007988 */ /* 0x0005e80008000814 */
[----:B------:R2:W-:Y:S02]  /*0f70*/  STS [UR20+0x1c], R0 ;  /* 0x00001c00ff007988 */ /* 0x0005e40008000814 */
.L_x_38:
[----:B------:R-:W-:Y:S05]  /*0f80*/  BSYNC B3 ;  /* 0x0000000000037941 */ /* 0x000fea0003800000 */
.L_x_37:
        /* <DEDUP_REMOVED lines=11> */
.L_x_41:
[----:B------:R-:W-:Y:S05]  /*1040*/  @P1 BRA `(.L_x_43) ;  /* 0x0000000000281947 */ /* 0x000fea0003800000 */
[----:B-1234-:R-:W1:Y:S02]  /*1050*/  LDS R0, [UR20+0x8] ;  /* 0x00000814ff007984 */ /* 0x01ee640008000800 */
[----:B-1----:R-:W-:-:S05]  /*1060*/  LOP3.LUT R0, R0, 0x1800, RZ, 0xb8, !PT ;  /* 0x0000180000007812 */ /* 0x002fca00078eb8ff */
[----:B------:R2:W-:Y:S02]  /*1070*/  STS [UR20+0x8], R0 ;  /* 0x00000800ff007988 */ /* 0x0005e40008000814 */
.L_x_42:
[----:B------:R-:W-:Y:S05]  /*1080*/  @P1 BREAK B4 ;  /* 0x0000000000041942 */ /* 0x000fea0003800000 */
[----:B------:R-:W-:Y:S05]  /*1090*/  @P1 BRA `(.L_x_44) ;  /* 0x0000000000241947 */ /* 0x000fea0003800000 */
[----:B-12---:R-:W1:Y:S01]  /*10a0*/  LDS R0, [UR20+0x8] ;  /* 0x00000814ff007984 */ /* 0x006e620008000800 */
[----:B------:R-:W-:-:S05]  /*10b0*/  IMAD.MOV.U32 R5, RZ, RZ, 0x6000 ;  /* 0x00006000ff057424 */ /* 0x000fca00078e00ff */
[----:B-1----:R-:W-:-:S04]  /*10c0*/  LOP3.LUT R0, R0, 0x6000, R5, 0xd8, !PT ;  /* 0x0000600000007812 */ /* 0x002fc800078ed805 */
[----:B------:R-:W-:-:S05]  /*10d0*/  LOP3.LUT R0, R0, 0x400000, RZ, 0xb8, !PT ;  /* 0x0040000000007812 */ /* 0x000fca00078eb8ff */
[----:B------:R1:W-:Y:S02]  /*10e0*/  STS [UR20+0x8], R0 ;  /* 0x00000800ff007988 */ /* 0x0003e40008000814 */
.L_x_43:
[----:B------:R-:W-:Y:S05]  /*10f0*/  BSYNC B4 ;  /* 0x0000000000047941 */ /* 0x000fea0003800000 */
.L_x_40:
[----:B-1234-:R-:W1:Y:S02]  /*1100*/  @!P1 LDS R0, [UR20+0x8] ;  /* 0x00000814ff009984 */ /* 0x01ee640008000800 */
[----:B-1----:R-:W-:-:S05]  /*1110*/  @!P1 LOP3.LUT R0, R0, 0x8000, RZ, 0xb8, !PT ;  /* 0x0000800000009812 */ /* 0x002fca00078eb8ff */
[----:B------:R3:W-:Y:S02]  /*1120*/  @!P1 STS [UR20+0x8], R0 ;  /* 0x00000800ff009988 */ /* 0x0007e40008000814 */
.L_x_44:
[----:B------:R-:W-:Y:S05]  /*1130*/  BSYNC B3 ;  /* 0x0000000000037941 */ /* 0x000fea0003800000 */
.L_x_39:
[----:B------:R-:W-:Y:S05]  /*1140*/  WARPSYNC.ALL ;  /* 0x0000000000007948 */ /* 0x000fea0003800000 */
[----:B------:R4:W-:Y:S01]  /*1150*/  STL [R1+0x400], RZ ;  /* 0x000400ff01007387 */ /* 0x0009e20000100800 */
[----:B------:R-:W-:Y:S01]  /*1160*/  UIADD3 UR5, UR5, 0x100, URZ ;  /* 0x0000010005057890 */ /* 0x000fe2000fffe03f */
[----:B------:R-:W-:Y:S02]  /*1170*/  ISETP.GE.AND P2, PT, R14, 0x1, PT ;  /* 0x000000010e00780c */ /* 0x000fe40003f46270 */
[----:B------:R-:W-:Y:S01]  /*1180*/  SHF.R.U32.HI R6, RZ, 0x5, R3 ;  /* 0x00000005ff067819 */ /* 0x000fe20000011603 */
[----:B------:R-:W-:-:S04]  /*1190*/  UIADD3 UR26, UP0, UR5, UR26, URZ ;  /* 0x0000001a051a7290 */ /* 0x000fc8000ff1e03f */
[----:B------:R-:W-:Y:S01]  /*11a0*/  ULEA.HI.X.SX32 UR27, UR5, UR27, 0x1, UP0 ;  /* 0x0000001b051b7291 */ /* 0x000fe200080f0e3f */
[----:B----4-:R-:W-:Y:S11]  /*11b0*/  @P0 BRA `(.L_x_45) ;  /* 0x0000000000280947 */ /* 0x010ff60003800000 */
        /* <DEDUP_REMOVED lines=10> */
.L_x_45:
[----:B------:R-:W-:Y:S05]  /*1260*/  @P0 BRA `(.L_x_46) ;  /* 0x00000000000c0947 */ /* 0x000fea0003800000 */
[----:B------:R0:W-:Y:S01]  /*1270*/  UTMACMDFLUSH ;  /* 0x00000000000079b7 */ /* 0x0001e20000000000 */
[----:B------:R-:W-:Y:S05]  /*1280*/  @P0 BRA `(.L_x_46) ;  /* 0x0000000000040947 */ /* 0x000fea0003800000 */
[----:B------:R-:W-:-:S04]  /*1290*/  DEPBAR.LE SB0, 0x0 ;  /* 0x000080000000791a */ /* 0x000fc80000000000 */
.L_x_46:
[----:B------:R1:W-:Y:S01]  /*12a0*/  STL [R1+0x404], RZ ;  /* 0x000404ff01007387 */ /* 0x0003e20000100800 */
[----:B------:R-:W-:Y:S05]  /*12b0*/  WARPSYNC.ALL ;  /* 0x0000000000007948 */ /* 0x000fea0003800000 */
[----:B------:R1:W-:Y:S01]  /*12c0*/  STL [R1+0x408], RZ ;  /* 0x000408ff01007387 */ /* 0x0003e20000100800 */
[----:B-----5:R-:W-:Y:S01]  /*12d0*/  VOTEU.ALL UP0, P1 ;  /* 0x00000000003f7886 */ /* 0x020fe20000800000 */
[----:B------:R-:W-:Y:S01]  /*12e0*/  UMOV UR6, 0x1 ;  /* 0x0000000100067882 */ /* 0x000fe20000000000 */
[----:B------:R-:W-:Y:S01]  /*12f0*/  VOTEU.ALL UP1, P1 ;  /* 0x00000000003f7886 */ /* 0x000fe20000820000 */
[----:B------:R1:W-:Y:S01]  /*1300*/  STL [R1+0x40c], RZ ;  /* 0x00040cff01007387 */ /* 0x0003e20000100800 */
[----:B------:R-:W-:Y:S01]  /*1310*/  R2UR UR21, R6 ;  /* 0x00000000061572ca */ /* 0x000fe200000e0000 */
[----:B------:R-:W-:-:S04]  /*1320*/  @!UP0 UIADD3 UR8, -UR6, 0x100000, URZ ;  /* 0x0010000006088890 */ /* 0x000fc8000fffe13f */
[----:B------:R-:W-:Y:S02]  /*1330*/  @!UP0 USHF.L.U32 UR9, UR8, 0xb, URZ ;  /* 0x0000000b08098899 */ /* 0x000fe4000800063f */
[----:B------:R-:W-:Y:S01]  /*1340*/  @!UP0 USHF.L.U32 UR8, UR8, 0x1, URZ ;  /* 0x0000000108088899 */ /* 0x000fe2000800063f */
[----:B------:R-:W-:Y:S01]  /*1350*/  CS2R R24, SRZ ;  /* 0x0000000000187805 */ /* 0x000fe2000001ff00 */
[----:B------:R1:W-:Y:S01]  /*1360*/  STL [R1+0x410], RZ ;  /* 0x000410ff01007387 */ /* 0x0003e20000100800 */
[----:B------:R-:W-:-:S04]  /*1370*/  @!UP0 UIADD3 UR6, -UR6, 0x100000, URZ ;  /* 0x0010000006068890 */ /* 0x000fc8000fffe13f */
[----:B------:R-:W-:Y:S02]  /*1380*/  @!UP0 USHF.L.U32 UR7, UR6, 0xb, URZ ;  /* 0x0000000b06078899 */ /* 0x000fe4000800063f */
[----:B------:R-:W-:Y:S01]  /*1390*/  @!UP0 USHF.L.U32 UR6, UR6, 0x1, URZ ;  /* 0x0000000106068899 */ /* 0x000fe2000800063f */
[----:B------:R-:W-:Y:S01]  /*13a0*/  CS2R R26, SRZ ;  /* 0x00000000001a7805 */ /* 0x000fe2000001ff00 */
[----:B------:R-:W-:Y:S01]  /*13b0*/  VOTEU.ALL UP0, P1 ;  /* 0x00000000003f7886 */ /* 0x000fe20000800000 */
[----:B------:R1:W-:Y:S01]  /*13c0*/  STL [R1+0x414], RZ ;  /* 0x000414ff01007387 */ /* 0x0003e20000100800 */
[----:B------:R-:W-:Y:S01]  /*13d0*/  USHF.L.U32 UR32, UR33, 0x8, URZ ;  /* 0x0000000821207899 */ /* 0x000fe2000800063f */
[----:B------:R-:W-:Y:S01]  /*13e0*/  CS2R R28, SRZ ;  /* 0x00000000001c7805 */ /* 0x000fe2000001ff00 */
[----:B------:R-:W-:Y:S01]  /*13f0*/  USHF.L.U32 UR11, UR34, 0x8, URZ ;  /* 0x00000008220b7899 */ /* 0x000fe2000800063f */
[----:B------:R1:W-:Y:S01]  /*1400*/  STL [R1+0x418], RZ ;  /* 0x000418ff01007387 */ /* 0x0003e20000100800 */
[----:B------:R-:W-:-:S02]  /*1410*/  CS2R R30, SRZ ;  /* 0x00000000001e7805 */ /* 0x000fc4000001ff00 */
[----:B------:R-:W-:Y:S02]  /*1420*/  CS2R R32, SRZ ;  /* 0x0000000000207805 */ /* 0x000fe4000001ff00 */
[----:B------:R-:W-:Y:S01]  /*1430*/  CS2R R34, SRZ ;  /* 0x0000000000227805 */ /* 0x000fe2000001ff00 */
[----:B------:R1:W-:Y:S01]  /*1440*/  STL [R1+0x41c], RZ ;  /* 0x00041cff01007387 */ /* 0x0003e20000100800 */
[----:B------:R-:W-:Y:S02]  /*1450*/  CS2R R36, SRZ ;  /* 0x0000000000247805 */ /* 0x000fe4000001ff00 */
[----:B------:R-:W-:Y:S02]  /*1460*/  CS2R R38, SRZ ;  /* 0x0000000000267805 */ /* 0x000fe4000001ff00 */
[----:B------:R-:W-:Y:S01]  /*1470*/  CS2R R40, SRZ ;  /* 0x0000000000287805 */ /* 0x000fe2000001ff00 */
        /* <DEDUP_REMOVED lines=73> */
[----:B------:R-:W-:-:S03]  /*1910*/  CS2R R150, SRZ ;  /* 0x0000000000967805 */ /* 0x000fc6000001ff00 */
[----:B------:R1:W-:Y:S04]  /*1920*/  STL [R1+0x46c], RZ ;  /* 0x00046cff01007387 */ /* 0x0003e80000100800 */
        /* <DEDUP_REMOVED lines=228> */
[----:B------:R1:W-:Y:S04]  /*2770*/  STL [R1], RZ ;  /* 0x000000ff01007387 */ /* 0x0003e80000100800 */
        /* <DEDUP_REMOVED lines=94> */
[----:B------:R1:W-:Y:S01]  /*2d60*/  STL [R1+0x17c], RZ ;  /* 0x00017cff01007387 */ /* 0x0003e20000100800 */
[----:B------:R-:W-:Y:S06]  /*2d70*/  BAR.SYNC.DEFER_BLOCKING 0x0 ;  /* 0x0000000000007b1d */ /* 0x000fec0000010000 */
[----:B------:R1:W-:Y:S04]  /*2d80*/  STL [R1+0x180], RZ ;  /* 0x000180ff01007387 */ /* 0x0003e80000100800 */
[----:B------:R1:W-:Y:S04]  /*2d90*/  STL [R1+0x184], RZ ;  /* 0x000184ff01007387 */ /* 0x0003e80000100800 */
[----:B------:R1:W-:Y:S04]  /*2da0*/  STL [R1+0x188], RZ ;  /* 0x000188ff01007387 */ /* 0x0003e80000100800 */
[----:B------:R1:W-:Y:S04]  /*2db0*/  STL [R1+0x18c], RZ ;  /* 0x00018cff01007387 */ /* 0x0003e80000100800 */
[----:B------:R1:W-:Y:S04]  /*2dc0*/  STL [R1+0x190], RZ ;  /* 0x000190ff01007387 */ /* 0x0003e80000100800 */
[----:B------:R-:W2:Y:S02]  /*2dd0*/  FENCE.VIEW.ASYNC.S ;  /* 0x00000000000073c6 */ /* 0x000ea40000000000 */
[----:B--2---:R1:W2:Y:S02]  /*2de0*/  @!UP0 SYNCS.EXCH.64 URZ, [UR20+0x10000], UR8 ;  /* 0x01000008143f85b2 */ /* 0x0042a40008000100 */
        /* <DEDUP_REMOVED lines=20> */
[----:B--2---:R-:W-:Y:S06]  /*2f30*/  BAR.SYNC.DEFER_BLOCKING 0x0 ;  /* 0x0000000000007b1d */ /* 0x004fec0000010000 */
[----:B------:R1:W-:Y:S04]  /*2f40*/  STL [R1+0x1e4], RZ ;  /* 0x0001e4ff01007387 */ /* 0x0003e80000100800 */
[----:B------:R1:W-:Y:S04]  /*2f50*/  STL [R1+0x1e8], RZ ;  /* 0x0001e8ff01007387 */ /* 0x0003e80000100800 */
[----:B------:R1:W-:Y:S04]  /*2f60*/  STL [R1+0x1ec], RZ ;  /* 0x0001ecff01007387 */ /* 0x0003e80000100800 */
[----:B------:R1:W-:Y:S04]  /*2f70*/  STL [R1+0x1f0], RZ ;  /* 0x0001f0ff01007387 */ /* 0x0003e80000100800 */
[----:B------:R1:W-:Y:S01]  /*2f80*/  STL [R1+0x1f4], RZ ;  /* 0x0001f4ff01007387 */ /* 0x0003e20000100800 */
[----:B------:R1:W2:Y:S03]  /*2f90*/  @!UP1 SYNCS.EXCH.64 URZ, [UR20+0x10008], UR6 ;  /* 0x01000806143f95b2 */ /* 0x0002a60008000100 */
[----:B------:R1:W-:Y:S04]  /*2fa0*/  STL [R1+0x1f8], RZ ;  /* 0x0001f8ff01007387 */ /* 0x0003e80000100800 */
[----:B------:R1:W-:Y:S01]  /*2fb0*/  STL [R1+0x1fc], RZ ;  /* 0x0001fcff01007387 */ /* 0x0003e20000100800 */
[----:B------:R-:W-:Y:S05]  /*2fc0*/  @!P2 BRA `(.L_x_47) ;  /* 0x0000004800eca947 */ /* 0x000fea0003800000 */
[----:B------:R1:W-:Y:S01]  /*2fd0*/  STL [R1+0x400], RZ ;  /* 0x000400ff01007387 */ /* 0x0003e20000100800 */
[----:B------:R-:W-:Y:S02]  /*2fe0*/  CS2R R24, SRZ ;  /* 0x0000000000187805 */ /* 0x000fe4000001ff00 */
        /* <DEDUP_REMOVED lines=83> */
[----:B------:R-:W-:Y:S01]  /*3520*/  CS2R R150, SRZ ;  /* 0x0000000000967805 */ /* 0x000fe2000001ff00 */
[----:B------:R-:W-:Y:S01]  /*3530*/  UMOV UR5, URZ ;  /* 0x0000003f00057c82 */ /* 0x000fe20008000000 */
[----:B------:R-:W-:Y:S01]  /*3540*/  UMOV UR10, URZ ;  /* 0x0000003f000a7c82 */ /* 0x000fe20008000000 */
        /* <DEDUP_REMOVED lines=361> */
[----:B------:R1:W-:Y:S02]  /*4be0*/  STL [R1+0x1fc], RZ ;  /* 0x0001fcff01007387 */ /* 0x0003e40000100800 */
.L_x_49:
[----:B--2---:R-:W-:Y:S01]  /*4bf0*/  BAR.SYNC.DEFER_BLOCKING 0x0 ;  /* 0x0000000000007b1d */ /* 0x004fe20000010000 */
[----:B------:R-:W-:Y:S01]  /*4c00*/  ULEA UR19, UR5, UR20, 0x3 ;  /* 0x0000001405137291 */ /* 0x000fe2000f8e183f */
[----:B-1-3--:R-:W-:Y:S01]  /*4c10*/  @!P1 IMAD.MOV.U32 R0, RZ, RZ, 0x8000 ;  /* 0x00008000ff009424 */ /* 0x00afe200078e00ff */
[----:B------:R-:W-:Y:S01]  /*4c20*/  ELECT P0, URZ, PT ;  /* 0x00000000003f782f */ /* 0x000fe20003800000 */
[----:B------:R-:W-:-:S03]  /*4c30*/  ULEA UR8, UR5, UR20, 0xe ;  /* 0x0000001405087291 */ /* 0x000fc6000f8e703f */
[----:B------:R-:W-:Y:S01]  /*4c40*/  ISETP.LT.U32.AND P0, PT, R2, 0x20, P0 ;  /* 0x000000200200780c */ /* 0x000fe20000701070 */
[----:B------:R-:W-:Y:S02]  /*4c50*/  UIADD3 UR9, UR19, 0x10000, URZ ;  /* 0x0001000013097890 */ /* 0x000fe4000fffe03f */
[----:B------:R-:W-:Y:S02]  /*4c60*/  ULOP3.LUT UR12, UR21, 0x3, URZ, 0xc0, !UPT ;  /* 0x00000003150c7892 */ /* 0x000fe4000f8ec03f */
[----:B------:R-:W-:Y:S02]  /*4c70*/  UIADD3 UR16, UR8, 0x8000, URZ ;  /* 0x0000800008107890 */ /* 0x000fe4000fffe03f */
[----:B------:R-:W-:Y:S02]  /*4c80*/  ULEA UR14, UR12, UR32, 0x6 ;  /* 0x000000200c0e7291 */ /* 0x000fe4000f8e303f */
[----:B------:R-:W-:Y:S01]  /*4c90*/  ULEA UR12, UR12, UR16, 0xc ;  /* 0x000000100c0c7291 */ /* 0x000fe2000f8e603f */
[----:B------:R-:W-:Y:S01]  /*4ca0*/  UMOV UR15, UR10 ;  /* 0x0000000a000f7c82 */ /* 0x000fe20008000000 */
[----:B------:R-:W-:-:S02]  /*4cb0*/  UMOV UR13, UR9 ;  /* 0x00000009000d7c82 */ /* 0x000fc40008000000 */
[----:B------:R-:W-:Y:S01]  /*4cc0*/  VOTEU.ANY UP0, P0 ;  /* 0x00000000003f7886 */ /* 0x000fe20000000100 */
[----:B------:R-:W-:Y:S01]  /*4cd0*/  VOTEU.ANY UP1, P0 ;  /* 0x00000000003f7886 */ /* 0x000fe20000020100 */
[----:B------:R-:W-:Y:S01]  /*4ce0*/  USHF.R.U32.HI UR17, URZ, 0x4, UR16 ;  /* 0x000000043f117899 */ /* 0x000fe20008011610 */
[----:B------:R1:W-:Y:S01]  /*4cf0*/  @!P1 SYNCS.ARRIVE.TRANS64 RZ, [UR19+0x10000], R0 ;  /* 0x01000000ffff99a7 */ /* 0x0003e20008000013 */
[----:B------:R2:W-:Y:S06]  /*4d00*/  MEMBAR.ALL.CTA ;  /* 0x0000000000007992 */ /* 0x0005ec0000008000 */
[----:B--2---:R-:W2:Y:S01]  /*4d10*/  FENCE.VIEW.ASYNC.S ;  /* 0x00000000000073c6 */ /* 0x004ea20000000000 */
[----:B------:R-:W-:Y:S01]  /*4d20*/  @UP0 UMOV UR6, UR22 ;  /* 0x0000001600060c82 */ /* 0x000fe20008000000 */
[----:B------:R-:W-:Y:S01]  /*4d30*/  @UP0 UMOV UR7, UR23 ;  /* 0x0000001700070c82 */ /* 0x000fe20008000000 */
[----:B------:R-:W-:-:S02]  /*4d40*/  USHF.R.U32.HI UR16, URZ, 0x4, UR8 ;  /* 0x000000043f107899 */ /* 0x000fc40008011608 */
[----:B------:R-:W-:Y:S01]  /*4d50*/  USGXT.U32 UR17, UR17, 0xe ;  /* 0x0000000e1111789a */ /* 0x000fe20008000000 */
[----:B-1----:R-:W-:Y:S01]  /*4d60*/  IMAD.U32 R0, RZ, RZ, UR4 ;  /* 0x00000004ff007e24 */ /* 0x002fe2000f8e00ff */
[----:B------:R-:W-:Y:S02]  /*4d70*/  USGXT.U32 UR16, UR16, 0xe ;  /* 0x0000000e1010789a */ /* 0x000fe40008000000 */
[----:B------:R-:W-:Y:S02]  /*4d80*/  ULOP3.LUT UR18, UR17, 0x1000000, URZ, 0xfc, !UPT ;  /* 0x0100000011127892 */ /* 0x000fe4000f8efc3f */
[----:B------:R-:W-:Y:S01]  /*4d90*/  SHF.L.U32 R0, R0, 0x1f, RZ ;  /* 0x0000001f00007819 */ /* 0x000fe200000006ff */
[----:B--2---:R-:W-:Y:S06]  /*4da0*/  BAR.SYNC.DEFER_BLOCKING 0x0 ;  /* 0x0000000000007b1d */ /* 0x004fec0000010000 */
[----:B------:R1:W-:Y:S02]  /*4db0*/  @UP1 UTMALDG.2D [UR8], [UR6] ;  /* 0x00000008060015b4 */ /* 0x0003e40008008000 */
[----:B------:R-:W-:Y:S06]  /*4dc0*/  BAR.SYNC.DEFER_BLOCKING 0x0 ;  /* 0x0000000000007b1d */ /* 0x000fec0000010000 */
[----:B------:R1:W-:Y:S02]  /*4dd0*/  UTMALDG.2D [UR12], [UR24] ;  /* 0x0000000c180075b4 */ /* 0x0003e40008008000 */
[----:B------:R-:W-:Y:S06]  /*4de0*/  BAR.SYNC.DEFER_BLOCKING 0x0 ;  /* 0x0000000000007b1d */ /* 0x000fec0000010000 */
[----:B------:R-:W2:Y:S02]  /*4df0*/  SYNCS.PHASECHK.TRANS64.TRYWAIT P0, [UR19+0x10000], R0 ;  /* 0x01000000ff0075a7 */ /* 0x000ea40008000153 */
[----:B-12---:R-:W-:Y:S05]  /*4e00*/  @!P0 BRA `(.L_x_48) ;  /* 0x0000007000048947 */ /* 0x006fea0003800000 */
.L_x_50:
[----:B------:R-:W-:Y:S01]  /*4e10*/  STL.64 [R1+0x6c8], R150 ;  /* 0x0006c89601007387 */ /* 0x000fe20000100a00 */
[----:B------:R-:W-:Y:S01]  /*4e20*/  UMOV UR12, UR16 ;  /* 0x00000010000c7c82 */ /* 0x000fe20008000000 */
[----:B------:R-:W-:Y:S01]  /*4e30*/  UMOV UR13, 0x80000020 ;  /* 0x80000020000d7882 */ /* 0x000fe20000000000 */
[----:B------:R-:W-:Y:S01]  /*4e40*/  UMOV UR14, UR18 ;  /* 0x00000012000e7c82 */ /* 0x000fe20008000000 */
[----:B------:R-:W-:Y:S01]  /*4e50*/  STL.64 [R1+0x6c0], R148 ;  /* 0x0006c09401007387 */ /* 0x000fe20000100a00 */
[----:B------:R-:W-:Y:S01]  /*4e60*/  UMOV UR15, 0x40000040 ;  /* 0x40000040000f7882 */ /* 0x000fe20000000000 */
[----:B------:R-:W-:Y:S01]  /*4e70*/  UMOV UR8, URZ ;  /* 0x0000003f00087c82 */ /* 0x000fe20008000000 */
[----:B------:R-:W-:Y:S01]  /*4e80*/  UMOV UR19, 0x40000040 ;  /* 0x4000004000137882 */ /* 0x000fe20000000000 */
[----:B------:R-:W-:Y:S01]  /*4e90*/  STL.64 [R1+0x6b8], R146 ;  /* 0x0006b89201007387 */ /* 0x000fe20000100a00 */
[----:B------:R-:W-:Y:S01]  /*4ea0*/  UMOV UR6, UR17 ;  /* 0x0000001100067c82 */ /* 0x000fe20008000000 */
[----:B------:R-:W-:Y:S01]  /*4eb0*/  UMOV UR7, URZ ;  /* 0x0000003f00077c82 */ /* 0x000fe20008000000 */
[----:B------:R-:W1:Y:S01]  /*4ec0*/  LDC R0, c[0x0][0x230] ;  /* 0x00008c00ff007b82 */ /* 0x000e620000000800 */
[----:B------:R-:W-:Y:S04]  /*4ed0*/  STL.64 [R1+0x6b0], R144 ;  /* 0x0006b09001007387 */ /* 0x000fe80000100a00 */
        /* <DEDUP_REMOVED lines=9> */
[----:B------:R2:W-:Y:S04]  /*4f70*/  STL.64 [R1+0x660], R124 ;  /* 0x0006607c01007387 */ /* 0x0005e80000100a00 */
[----:B--2---:R-:W2:Y:S04]  /*4f80*/  LDL.LU.64 R124, [R1] ;  /* 0x00000000017c7983 */ /* 0x004ea80000300a00 */
[----:B------:R-:W3:Y:S04]  /*4f90*/  LDL.LU.64 R126, [R1+0x8] ;  /* 0x00000800017e7983 */ /* 0x000ee80000300a00 */
[----:B------:R-:W5:Y:S04]  /*4fa0*/  LDL.LU.64 R128, [R1+0x10] ;  /* 0x0000100001807983 */ /* 0x000f680000300a00 */
[----:B------:R-:W4:Y:S04]  /*4fb0*/  LDL.LU.64 R130, [R1+0x18] ;  /* 0x0000180001827983 */ /* 0x000f280000300a00 */
[----:B------:R-:W2:Y:S04]  /*4fc0*/  LDL.LU.64 R132, [R1+0x20] ;  /* 0x0000200001847983 */ /* 0x000ea80000300a00 */
        /* <DEDUP_REMOVED lines=9> */
[----:B---3--:R-:W-:Y:S04]  /*5060*/  STL.64 [R1+0x8c8], R150 ;  /* 0x0008c89601007387 */ /* 0x008fe80000100a00 */
[----:B--2---:R-:W-:Y:S04]  /*5070*/  STL.64 [R1+0x8c0], R148 ;  /* 0x0008c09401007387 */ /* 0x004fe80000100a00 */
[----:B----4-:R-:W-:Y:S04]  /*5080*/  STL.64 [R1+0x8b8], R146 ;  /* 0x0008b89201007387 */ /* 0x010fe80000100a00 */
[----:B-----5:R-:W-:Y:S04]  /*5090*/  STL.64 [R1+0x8b0], R144 ;  /* 0x0008b09001007387 */ /* 0x020fe80000100a00 */
        /* <DEDUP_REMOVED lines=60> */
[----:B--2---:R-:W2:Y:S04]  /*5460*/  LDL.LU.64 R24, [R1+0x200] ;  /* 0x0002000001187983 */ /* 0x004ea80000300a00 */
[----:B------:R-:W3:Y:S04]  /*5470*/  LDL.LU.64 R26, [R1+0x208] ;  /* 0x00020800011a7983 */ /* 0x000ee80000300a00 */
[----:B------:R-:W4:Y:S04]  /*5480*/  LDL.LU.64 R28, [R1+0x210] ;  /* 0x00021000011c7983 */ /* 0x000f280000300a00 */
[----:B------:R-:W5:Y:S04]  /*5490*/  LDL.LU.64 R30, [R1+0x218] ;  /* 0x00021800011e7983 */ /* 0x000f680000300a00 */
[----:B------:R-:W2:Y:S04]  /*54a0*/  LDL.LU.64 R32, [R1+0x220] ;  /* 0x0002200001207983 */ /* 0x000ea80000300a00 */
        /* <DEDUP_REMOVED lines=59> */
[----:B-----5:R-:W-:Y:S04]  /*5860*/  STL.64 [R1+0xac8], R150 ;  /* 0x000ac89601007387 */ /* 0x020fe80000100a00 */
[----:B----4-:R-:W-:Y:S04]  /*5870*/  STL.64 [R1+0xac0], R148 ;  /* 0x000ac09401007387 */ /* 0x010fe80000100a00 */
[----:B---3--:R-:W-:Y:S04]  /*5880*/  STL.64 [R1+0xab8], R146 ;  /* 0x000ab89201007387 */ /* 0x008fe80000100a00 */
[----:B--2---:R-:W-:Y:S04]  /*5890*/  STL.64 [R1+0xab0], R144 ;  /* 0x000ab09001007387 */ /* 0x004fe80000100a00 */
        /* <DEDUP_REMOVED lines=61> */
[----:B------:R-:W2:Y:S04]  /*5c70*/  LDL.LU.64 R26, [R1+0x408] ;  /* 0x00040800011a7983 */ /* 0x000ea80000300a00 */
        /* <DEDUP_REMOVED lines=61> */
[----:B------:R-:W2:Y:S01]  /*6050*/  LDL.LU.64 R150, [R1+0x5f8] ;  /* 0x0005f80001967983 */ /* 0x000ea20000300a00 */
[----:B------:R-:W-:Y:S01]  /*6060*/  UIADD3 UR16, UP0, UR16, 0x2, URZ ;  /* 0x0000000210107890 */ /* 0x000fe2000ff1e03f */
[----:B------:R-:W-:-:S02]  /*6070*/  UMOV UR18, 0x1000080 ;  /* 0x0100008000127882 */ /* 0x000fc40000000000 */
[----:B------:R-:W3:Y:S01]  /*6080*/  LDL.LU.64 R152, [R1+0x70] ;  /* 0x0000700001987983 */ /* 0x000ee20000300a00 */
[----:B------:R-:W-:Y:S02]  /*6090*/  UIADD3.64 UR18, UR6, UR18, URZ ;  /* 0x0000001206127297 */ /* 0x000fe4000fffe03f */
[----:B------:R-:W-:Y:S01]  /*60a0*/  UIADD3.X UR17, UR8, -0x7fffffe0, URZ, UP0, !UPT ;  /* 0x8000002008117890 */ /* 0x000fe200087fe43f */
[----:B------:R-:W3:Y:S04]  /*60b0*/  LDL.LU.64 R154, [R1+0x78] ;  /* 0x00007800019a7983 */ /* 0x000ee80000300a00 */
        /* <DEDUP_REMOVED lines=47> */
[----:B------:R-:W3:Y:S01]  /*63b0*/  LDL.LU.64 R250, [R1+0x1f8] ;  /* 0x0001f80001fa7983 */ /* 0x000ee20000300a00 */
[----:B--2---:R-:W-:-:S06]  /*63c0*/  WARPGROUP.ARRIVE ;  /* 0x00000000000079c5 */ /* 0x004fcc0000000000 */
[----:B------:R-:W-:Y:S03]  /*63d0*/  HGMMA.64x256x16.F32 R24, gdesc[UR12].tnspB, R24, gsb0 ;  /* 0x43e000000c1879f0 */ /* 0x000fe60008000818 */
[----:B------:R-:W-:Y:S02]  /*63e0*/  WARPGROUP.DEPBAR.LE gsb0, 0x0 ;  /* 0x00008000000079c5 */ /* 0x000fe40000010000 */
[----:B------:R-:W-:-:S15]  /*63f0*/  WARPGROUP.ARRIVE ;  /* 0x00000000000079c5 */ /* 0x000fde0000000000 */
[----:B------:R-:W-:-:S08]  /*6400*/  NOP ;  /* 0x0000000000007918 */ /* 0x000fd00000000000 */
[----:B------:R-:W-:Y:S03]  /*6410*/  HGMMA.64x256x16.F32 R24, gdesc[UR16].tnspB, R24, gsb0 ;  /* 0x43e00000101879f0 */ /* 0x000fe60008000818 */
[----:B------:R-:W-:Y:S02]  /*6420*/  WARPGROUP.DEPBAR.LE gsb0, 0x0 ;  /* 0x00008000000079c5 */ /* 0x000fe40000010000 */
        /* <DEDUP_REMOVED lines=128> */
[----:B------:R-:W-:-:S02]  /*6c30*/  UIADD3.64 UR12, UR16, 0xfe, URZ ;  /* 0x000000fe100c7897 */ /* 0x000fc4000fffe03f */
[----:B------:R-:W-:Y:S01]  /*6c40*/  UIADD3.64 UR28, UR16, 0x100, URZ ;  /* 0x00000100101c7897 */ /* 0x000fe2000fffe03f */
[----:B------:R-:W-:Y:S01]  /*6c50*/  UMOV UR30, UR18 ;  /* 0x00000012001e7c82 */ /* 0x000fe20008000000 */
[----:B------:R-:W-:Y:S01]  /*6c60*/  UMOV UR31, UR19 ;  /* 0x00000013001f7c82 */ /* 0x000fe20008000000 */
        /* <DEDUP_REMOVED lines=71> */
[----:B--2---:R-:W3:Y:S04]  /*70e0*/  LDL.LU.64 R150, [R1+0x8c8] ;  /* 0x0008c80001967983 */ /* 0x004ee80000300a00 */
        /* <DEDUP_REMOVED lines=13> */
[----:B------:R-:W-:-:S02]  /*71c0*/  UIADD3.64 UR12, UR16, 0x1fe, URZ ;  /* 0x000001fe100c7897 */ /* 0x000fc4000fffe03f */
[----:B------:R-:W-:Y:S01]  /*71d0*/  UIADD3.64 UR28, UR16, 0x200, URZ ;  /* 0x00000200101c7897 */ /* 0x000fe2000fffe03f */
[----:B------:R-:W2:Y:S01]  /*71e0*/  LDL.LU.64 R122, [R1+0x858] ;  /* 0x00085800017a7983 */ /* 0x000ea20000300a00 */
[----:B------:R-:W-:Y:S01]  /*71f0*/  UMOV UR30, UR18 ;  /* 0x00000012001e7c82 */ /* 0x000fe20008000000 */
[----:B------:R-:W-:Y:S02]  /*7200*/  UMOV UR31, UR19 ;  /* 0x00000013001f7c82 */ /* 0x000fe40008000000 */
        /* <DEDUP_REMOVED lines=49> */
[----:B---3--:R-:W-:-:S06]  /*7520*/  WARPGROUP.ARRIVE ;  /* 0x00000000000079c5 */ /* 0x008fcc0000000000 */
[----:B------:R-:W-:Y:S03]  /*7530*/  HGMMA.64x256x16.F32 R124, gdesc[UR12].tnspB, R124, gsb0 ;  /* 0x43e000000c7c79f0 */ /* 0x000fe6000800087c */
[----:B------:R-:W-:Y:S02]  /*7540*/  WARPGROUP.DEPBAR.LE gsb0, 0x0 ;  /* 0x00008000000079c5 */ /* 0x000fe40000010000 */
[----:B------:R-:W-:-:S15]  /*7550*/  WARPGROUP.ARRIVE ;  /* 0x00000000000079c5 */ /* 0x000fde0000000000 */
[----:B------:R-:W-:-:S08]  /*7560*/  NOP ;  /* 0x0000000000007918 */ /* 0x000fd00000000000 */
[----:B------:R-:W-:Y:S03]  /*7570*/  HGMMA.64x256x16.F32 R124, gdesc[UR28].tnspB, R124, gsb0 ;  /* 0x43e000001c7c79f0 */ /* 0x000fe6000800087c */
[----:B------:R-:W-:Y:S02]  /*7580*/  WARPGROUP.DEPBAR.LE gsb0, 0x0 ;  /* 0x00008000000079c5 */ /* 0x000fe40000010000 */
[----:B------:R-:W-:Y:S04]  /*7590*/  STL.64 [R1], R124 ;  /* 0x0000007c01007387 */ /* 0x000fe80000100a00 */
        /* <DEDUP_REMOVED lines=63> */
[----:B---3--:R-:W2:Y:S04]  /*7990*/  LDL.LU.64 R150, [R1+0x6c8] ;  /* 0x0006c80001967983 */ /* 0x008ea80000300a00 */
        /* <DEDUP_REMOVED lines=14> */
[----:B------:R-:W-:Y:S02]  /*7a80*/  UIADD3.64 UR16, UR16, 0x300, URZ ;  /* 0x0000030010107897 */ /* 0x000fe4000fffe03f */
[----:B------:R-:W-:Y:S02]  /*7a90*/  UIADD3 UR10, UR10, 0x20, URZ ;  /* 0x000000200a0a7890 */ /* 0x000fe4000fffe03f */
[----:B------:R-:W-:-:S04]  /*7aa0*/  UIADD3 UR5, UR5, 0x1, URZ ;  /* 0x0000000105057890 */ /* 0x000fc8000fffe03f */
[----:B-1----:R-:W-:Y:S01]  /*7ab0*/  ISETP.LE.AND P0, PT, R0, UR10, PT ;  /* 0x0000000a00007c0c */ /* 0x002fe2000bf03270 */
[----:B------:R-:W-:-:S04]  /*7ac0*/  UISETP.NE.U32.AND UP0, UPT, UR5, 0x2, UPT ;  /* 0x000000020500788c */ /* 0x000fc8000bf05070 */
[----:B------:R-:W-:Y:S02]  /*7ad0*/  USEL UR6, URZ, 0x1, UP0 ;  /* 0x000000013f067887 */ /* 0x000fe40008000000 */
[----:B------:R-:W-:Y:S02]  /*7ae0*/  USEL UR5, UR5, URZ, UP0 ;  /* 0x0000003f05057287 */ /* 0x000fe40008000000 */
[----:B------:R-:W-:Y:S01]  /*7af0*/  ULOP3.LUT UR4, UR4, UR6, URZ, 0x3c, !UPT ;  /* 0x0000000604047292 */ /* 0x000fe2000f8e3c3f */
[----:B--2---:R-:W-:-:S06]  /*7b00*/  WARPGROUP.ARRIVE ;  /* 0x00000000000079c5 */ /* 0x004fcc0000000000 */
[----:B------:R-:W-:Y:S03]  /*7b10*/  HGMMA.64x256x16.F32 R24, gdesc[UR12].tnspB, R24, gsb0 ;  /* 0x43e000000c1879f0 */ /* 0x000fe60008000818 */
[----:B------:R-:W-:Y:S02]  /*7b20*/  WARPGROUP.DEPBAR.LE gsb0, 0x0 ;  /* 0x00008000000079c5 */ /* 0x000fe40000010000 */
[----:B------:R-:W-:-:S15]  /*7b30*/  WARPGROUP.ARRIVE ;  /* 0x00000000000079c5 */ /* 0x000fde0000000000 */
[----:B------:R-:W-:-:S08]  /*7b40*/  NOP ;  /* 0x0000000000007918 */ /* 0x000fd00000000000 */
[----:B------:R-:W-:Y:S03]  /*7b50*/  HGMMA.64x256x16.F32 R24, gdesc[UR16].tnspB, R24, gsb0 ;  /* 0x43e00000101879f0 */ /* 0x000fe60008000818 */
[----:B------:R-:W-:Y:S02]  /*7b60*/  WARPGROUP.DEPBAR.LE gsb0, 0x0 ;  /* 0x00008000000079c5 */ /* 0x000fe40000010000 */
[----:B----4-:R-:W-:Y:S05]  /*7b70*/  @!P0 BRA `(.L_x_49) ;  /* 0xffffffd0001c8947 */ /* 0x010fea000383ffff */
.L_x_47:
[----:B------:R-:W5:Y:S04]  /*7b80*/  LDL.LU R152, [R1+0x44c] ;  /* 0x00044c0001987983 */ /* 0x000f680000300800 */
[----:B------:R-:W2:Y:S04]  /*7b90*/  LDL.LU R23, [R1+0x448] ;  /* 0x0004480001177983 */ /* 0x000ea80000300800 */
[----:B------:R-:W2:Y:S04]  /*7ba0*/  LDL.LU R22, [R1+0x45c] ;  /* 0x00045c0001167983 */ /* 0x000ea80000300800 */
[----:B------:R-:W2:Y:S04]  /*7bb0*/  LDL.LU R21, [R1+0x458] ;  /* 0x0004580001157983 */ /* 0x000ea80000300800 */
[----:B------:R-:W2:Y:S04]  /*7bc0*/  LDL.LU R20, [R1+0x46c] ;  /* 0x00046c0001147983 */ /* 0x000ea80000300800 */
[----:B------:R-:W2:Y:S04]  /*7bd0*/  LDL.LU R19, [R1+0x468] ;  /* 0x0004680001137983 */ /* 0x000ea80000300800 */
[----:B------:R-:W2:Y:S04]  /*7be0*/  LDL.LU R10, [R1+0x544] ;  /* 0x00054400010a7983 */ /* 0x000ea80000300800 */
[----:B------:R-:W2:Y:S04]  /*7bf0*/  LDL.LU R9, [R1+0x540] ;  /* 0x0005400001097983 */ /* 0x000ea80000300800 */
[----:B------:R-:W2:Y:S04]  /*7c00*/  LDL.LU R8, [R1+0x554] ;  /* 0x0005540001087983 */ /* 0x000ea80000300800 */
[----:B----4-:R-:W4:Y:S04]  /*7c10*/  LDL.LU R7, [R1+0x550] ;  /* 0x0005500001077983 */ /* 0x010f280000300800 */
[----:B------:R-:W4:Y:S04]  /*7c20*/  LDL.LU R18, [R1+0x47c] ;  /* 0x00047c0001127983 */ /* 0x000f280000300800 */
        /* <DEDUP_REMOVED lines=8> */
[----:B-1-3--:R-:W3:Y:S04]  /*7cb0*/  LDL.LU R0, [R1+0x570] ;  /* 0x0005700001007983 */ /* 0x00aee80000300800 */
[----:B------:R-:W3:Y:S04]  /*7cc0*/  LDL.LU R12, [R1+0x4f4] ;  /* 0x0004f400010c7983 */ /* 0x000ee80000300800 */
[----:B------:R-:W3:Y:S04]  /*7cd0*/  LDL.LU R11, [R1+0x4f0] ;  /* 0x0004f000010b7983 */ /* 0x000ee80000300800 */
[----:B------:R-:W5:Y:S04]  /*7ce0*/  LDL.LU R154, [R1+0x404] ;  /* 0x00040400019a7983 */ /* 0x000f680000300800 */
[----:B------:R-:W5:Y:S04]  /*7cf0*/  LDL.LU R153, [R1+0x400] ;  /* 0x0004000001997983 */ /* 0x000f680000300800 */
[----:B------:R-:W-:Y:S04]  /*7d00*/  STL [R1+0x7f4], R52 ;  /* 0x0007f43401007387 */ /* 0x000fe80000100800 */
[----:B------:R1:W-:Y:S04]  /*7d10*/  STL [R1+0x7f0], R53 ;  /* 0x0007f03501007387 */ /* 0x0003e80000100800 */
[----:B------:R-:W-:Y:S04]  /*7d20*/  STL [R1+0x7ec], R54 ;  /* 0x0007ec3601007387 */ /* 0x000fe80000100800 */
        /* <DEDUP_REMOVED lines=71> */
[----:B------:R-:W-:Y:S01]  /*81a0*/  STL [R1+0x6cc], R126 ;  /* 0x0006cc7e01007387 */ /* 0x000fe20000100800 */
[----:B-----5:R-:W-:-:S03]  /*81b0*/  F2FP.F16.F32.PACK_AB R2, R154, R153 ;  /* 0x000000999a02723e */ /* 0x020fc600000000ff */
        /* <DEDUP_REMOVED lines=22> */
[----:B------:R5:W-:Y:S04]  /*8320*/  STL [R1+0x670], R149 ;  /* 0x0006709501007387 */ /* 0x000be80000100800 */
[----:B------:R5:W-:Y:S04]  /*8330*/  STL [R1+0x66c], R150 ;  /* 0x00066c9601007387 */ /* 0x000be80000100800 */
[----:B------:R5:W-:Y:S04]  /*8340*/  STL [R1+0x668], R151 ;  /* 0x0006689701007387 */ /* 0x000be80000100800 */
[----:B------:R5:W-:Y:S04]  /*8350*/  STL [R1+0x650], R2 ;  /* 0x0006500201007387 */ /* 0x000be80000100800 */
[----:B------:R-:W5:Y:S04]  /*8360*/  LDL.LU R200, [R1+0x40c] ;  /* 0x00040c0001c87983 */ /* 0x000f680000300800 */
        /* <DEDUP_REMOVED lines=14> */
[----:B------:R-:W5:Y:S01]  /*8450*/  LDL.LU R185, [R1+0x440] ;  /* 0x0004400001b97983 */ /* 0x000f620000300800 */
[----:B------:R-:W-:-:S02]  /*8460*/  IMAD.MOV.U32 R184, RZ, RZ, R152 ;  /* 0x000000ffffb87224 */ /* 0x000fc400078e0098 */
[----:B--2---:R-:W-:Y:S01]  /*8470*/  IMAD.MOV.U32 R183, RZ, RZ, R23 ;  /* 0x000000ffffb77224 */ /* 0x004fe200078e0017 */
[----:B------:R-:W2:Y:S04]  /*8480*/  LDL.LU R182, [R1+0x454] ;  /* 0x0004540001b67983 */ /* 0x000ea80000300800 */
[----:B------:R-:W2:Y:S01]  /*8490*/  LDL.LU R181, [R1+0x450] ;  /* 0x0004500001b57983 */ /* 0x000ea20000300800 */
[----:B------:R-:W-:Y:S02]  /*84a0*/  IMAD.MOV.U32 R180, RZ, RZ, R22 ;  /* 0x000000ffffb47224 */ /* 0x000fe400078e0016 */
[----:B------:R-:W-:Y:S01]  /*84b0*/  IMAD.MOV.U32 R179, RZ, RZ, R21 ;  /* 0x000000ffffb37224 */ /* 0x000fe200078e0015 */
[----:B------:R-:W2:Y:S04]  /*84c0*/  LDL.LU R178, [R1+0x464] ;  /* 0x0004640001b27983 */ /* 0x000ea80000300800 */
[----:B------:R-:W2:Y:S01]  /*84d0*/  LDL.LU R177, [R1+0x460] ;  /* 0x0004600001b17983 */ /* 0x000ea20000300800 */
[----:B------:R-:W-:-:S02]  /*84e0*/  IMAD.MOV.U32 R176, RZ, RZ, R20 ;  /* 0x000000ffffb07224 */ /* 0x000fc400078e0014 */
[----:B------:R-:W-:Y:S01]  /*84f0*/  IMAD.MOV.U32 R175, RZ, RZ, R19 ;  /* 0x000000ffffaf7224 */ /* 0x000fe200078e0013 */
[----:B------:R-:W2:Y:S04]  /*8500*/  LDL.LU R174, [R1+0x474] ;  /* 0x0004740001ae7983 */ /* 0x000ea80000300800 */
[----:B------:R-:W2:Y:S01]  /*8510*/  LDL.LU R173, [R1+0x470] ;  /* 0x0004700001ad7983 */ /* 0x000ea20000300800 */
[----:B----4-:R-:W-:Y:S02]  /*8520*/  IMAD.MOV.U32 R172, RZ, RZ, R18 ;  /* 0x000000ffffac7224 */ /* 0x010fe400078e0012 */
[----:B------:R-:W-:Y:S01]  /*8530*/  IMAD.MOV.U32 R171, RZ, RZ, R17 ;  /* 0x000000ffffab7224 */ /* 0x000fe200078e0011 */
        /* <DEDUP_REMOVED lines=17> */
[----:B------:R-:W4:Y:S01]  /*8650*/  LDL.LU R153, [R1+0x4c0] ;  /* 0x0004c00001997983 */ /* 0x000f220000300800 */
[----:B------:R-:W-:-:S02]  /*8660*/  IMAD.MOV.U32 R152, RZ, RZ, R16 ;  /* 0x000000ffff987224 */ /* 0x000fc400078e0010 */
[----:B------:R-:W-:Y:S01]  /*8670*/  IMAD.MOV.U32 R23, RZ, RZ, R15 ;  /* 0x000000ffff177224 */ /* 0x000fe200078e000f */
[----:B------:R-:W4:Y:S04]  /*8680*/  LDL.LU R22, [R1+0x4d4] ;  /* 0x0004d40001167983 */ /* 0x000f280000300800 */
[----:B------:R-:W4:Y:S01]  /*8690*/  LDL.LU R21, [R1+0x4d0] ;  /* 0x0004d00001157983 */ /* 0x000f220000300800 */
[----:B------:R-:W-:Y:S02]  /*86a0*/  IMAD.MOV.U32 R20, RZ, RZ, R14 ;  /* 0x000000ffff147224 */ /* 0x000fe400078e000e */
[----:B------:R-:W-:Y:S01]  /*86b0*/  IMAD.MOV.U32 R19, RZ, RZ, R13 ;  /* 0x000000ffff137224 */ /* 0x000fe200078e000d */
[----:B------:R-:W4:Y:S04]  /*86c0*/  LDL.LU R18, [R1+0x4e4] ;  /* 0x0004e40001127983 */ /* 0x000f280000300800 */
[----:B------:R-:W4:Y:S04]  /*86d0*/  LDL.LU R17, [R1+0x4e0] ;  /* 0x0004e00001117983 */ /* 0x000f280000300800 */
[----:B------:R-:W4:Y:S04]  /*86e0*/  LDL.LU R16, [R1+0x4ec] ;  /* 0x0004ec0001107983 */ /* 0x000f280000300800 */
[----:B------:R-:W4:Y:S01]  /*86f0*/  LDL.LU R15, [R1+0x4e8] ;  /* 0x0004e800010f7983 */ /* 0x000f220000300800 */
[----:B---3--:R-:W-:-:S02]  /*8700*/  IMAD.MOV.U32 R14, RZ, RZ, R12 ;  /* 0x000000ffff0e7224 */ /* 0x008fc400078e000c */
[----:B------:R-:W-:Y:S01]  /*8710*/  IMAD.MOV.U32 R13, RZ, RZ, R11 ;  /* 0x000000ffff0d7224 */ /* 0x000fe200078e000b */
[----:B------:R-:W3:Y:S04]  /*8720*/  LDL.LU R12, [R1+0x4fc] ;  /* 0x0004fc00010c7983 */ /* 0x000ee80000300800 */
[----:B------:R-:W3:Y:S01]  /*8730*/  LDL.LU R11, [R1+0x4f8] ;  /* 0x0004f800010b7983 */ /* 0x000ee20000300800 */
[----:B-1----:R-:W-:Y:S02]  /*8740*/  F2FP.F16.F32.PACK_AB R53, R184, R183 ;  /* 0x000000b7b835723e */ /* 0x002fe400000000ff */
[----:B------:R-:W-:Y:S01]  /*8750*/  F2FP.F16.F32.PACK_AB R252, R172, R171 ;  /* 0x000000abacfc723e */ /* 0x000fe200000000ff */
[----:B------:R-:W-:Y:S01]  /*8760*/  BAR.SYNC.DEFER_BLOCKING 0x0 ;  /* 0x0000000000007b1d */ /* 0x000fe20000010000 */
[----:B------:R-:W-:-:S02]  /*8770*/  F2FP.F16.F32.PACK_AB R23, R152, R23 ;  /* 0x000000179817723e */ /* 0x000fc400000000ff */
[----:B------:R-:W-:Y:S02]  /*8780*/  F2FP.F16.F32.PACK_AB R13, R14, R13 ;  /* 0x0000000d0e0d723e */ /* 0x000fe400000000ff */
[----:B------:R-:W-:Y:S02]  /*8790*/  F2FP.F16.F32.PACK_AB R24, R25, R24 ;  /* 0x000000181918723e */ /* 0x000fe400000000ff */
[----:B-----5:R-:W-:Y:S01]  /*87a0*/  F2FP.F16.F32.PACK_AB R149, R200, R199 ;  /* 0x000000c7c895723e */ /* 0x020fe200000000ff */
[----:B------:R-:W1:Y:S01]  /*87b0*/  @!P1 SYNCS.CCTL.IV [UR20+0x10000] ;  /* 0x01000000ff0099b1 */ /* 0x000e620008000014 */
[----:B------:R-:W-:Y:S01]  /*87c0*/  F2FP.F16.F32.PACK_AB R150, R198, R197 ;  /* 0x000000c5c696723e */ /* 0x000fe200000000ff */
[----:B-1----:R-:W-:Y:S01]  /*87d0*/  BAR.SYNC.DEFER_BLOCKING 0x0 ;  /* 0x0000000000007b1d */ /* 0x002fe20000010000 */
[----:B------:R-:W-:Y:S02]  /*87e0*/  F2FP.F16.F32.PACK_AB R151, R196, R195 ;  /* 0x000000c3c497723e */ /* 0x000fe400000000ff */
[----:B------:R-:W-:-:S02]  /*87f0*/  F2FP.F16.F32.PACK_AB R129, R194, R193 ;  /* 0x000000c1c281723e */ /* 0x000fc400000000ff */
[----:B------:R-:W-:Y:S01]  /*8800*/  F2FP.F16.F32.PACK_AB R130, R192, R191 ;  /* 0x000000bfc082723e */ /* 0x000fe200000000ff */
[----:B------:R-:W1:Y:S01]  /*8810*/  @!P1 SYNCS.CCTL.IV [UR20+0x10008] ;  /* 0x01000800ff0099b1 */ /* 0x000e620008000014 */
[----:B------:R-:W-:Y:S02]  /*8820*/  F2FP.F16.F32.PACK_AB R131, R190, R189 ;  /* 0x000000bdbe83723e */ /* 0x000fe400000000ff */
[----:B------:R-:W-:Y:S02]  /*8830*/  F2FP.F16.F32.PACK_AB R132, R188, R187 ;  /* 0x000000bbbc84723e */ /* 0x000fe400000000ff */
[----:B------:R-:W-:-:S05]  /*8840*/  F2FP.F16.F32.PACK_AB R2, R186, R185 ;  /* 0x000000b9ba02723e */ /* 0x000fca00000000ff */
[----:B------:R5:W-:Y:S01]  /*8850*/  STL [R1+0x630], R2 ;  /* 0x0006300201007387 */ /* 0x000be20000100800 */
[----:B--2---:R-:W-:-:S03]  /*8860*/  F2FP.F16.F32.PACK_AB R52, R182, R181 ;  /* 0x000000b5b634723e */ /* 0x004fc600000000ff */
[----:B------:R2:W-:Y:S04]  /*8870*/  STL [R1+0x634], R53 ;  /* 0x0006343501007387 */ /* 0x0005e80000100800 */
[----:B------:R1:W-:Y:S01]  /*8880*/  STL [R1+0x638], R52 ;  /* 0x0006383401007387 */ /* 0x0003e20000100800 */
[----:B-----5:R-:W-:Y:S02]  /*8890*/  F2FP.F16.F32.PACK_AB R2, R180, R179 ;  /* 0x000000b3b402723e */ /* 0x020fe400000000ff */
[----:B--2---:R-:W-:-:S03]  /*88a0*/  F2FP.F16.F32.PACK_AB R53, R178, R177 ;  /* 0x000000b1b235723e */ /* 0x004fc600000000ff */
[----:B------:R2:W-:Y:S01]  /*88b0*/  STL [R1+0x63c], R2 ;  /* 0x00063c0201007387 */ /* 0x0005e20000100800 */
[----:B-1----:R-:W-:-:S03]  /*88c0*/  F2FP.F16.F32.PACK_AB R52, R176, R175 ;  /* 0x000000afb034723e */ /* 0x002fc600000000ff */
[----:B------:R-:W-:Y:S04]  /*88d0*/  STL [R1+0x620], R53 ;  /* 0x0006203501007387 */ /* 0x000fe80000100800 */
[----:B------:R-:W-:Y:S01]  /*88e0*/  STL [R1+0x624], R52 ;  /* 0x0006243401007387 */ /* 0x000fe20000100800 */
[----:B--2---:R-:W-:Y:S02]  /*88f0*/  F2FP.F16.F32.PACK_AB R2, R174, R173 ;  /* 0x000000adae02723e */ /* 0x004fe400000000ff */
[----:B----4-:R-:W-:-:S03]  /*8900*/  F2FP.F16.F32.PACK_AB R145, R170, R169 ;  /* 0x000000a9aa91723e */ /* 0x010fc600000000ff */
[----:B------:R1:W-:Y:S04]  /*8910*/  STL [R1+0x628], R2 ;  /* 0x0006280201007387 */ /* 0x0003e80000100800 */
[----:B------:R-:W-:Y:S01]  /*8920*/  STL [R1+0x660], R252 ;  /* 0x000660fc01007387 */ /* 0x000fe20000100800 */
[----:B------:R-:W-:Y:S02]  /*8930*/  F2FP.F16.F32.PACK_AB R146, R168, R167 ;  /* 0x000000a7a892723e */ /* 0x000fe400000000ff */
[----:B------:R-:W-:Y:S02]  /*8940*/  F2FP.F16.F32.PACK_AB R147, R166, R165 ;  /* 0x000000a5a693723e */ /* 0x000fe400000000ff */
[----:B------:R-:W-:Y:S02]  /*8950*/  F2FP.F16.F32.PACK_AB R148, R164, R163 ;  /* 0x000000a3a494723e */ /* 0x000fe400000000ff */
[----:B------:R-:W-:-:S02]  /*8960*/  F2FP.F16.F32.PACK_AB R125, R162, R161 ;  /* 0x000000a1a27d723e */ /* 0x000fc400000000ff */
[----:B------:R-:W-:Y:S02]  /*8970*/  F2FP.F16.F32.PACK_AB R126, R160, R159 ;  /* 0x0000009fa07e723e */ /* 0x000fe400000000ff */
[----:B------:R-:W-:Y:S02]  /*8980*/  F2FP.F16.F32.PACK_AB R127, R158, R157 ;  /* 0x0000009d9e7f723e */ /* 0x000fe400000000ff */
[----:B------:R-:W-:Y:S02]  /*8990*/  F2FP.F16.F32.PACK_AB R128, R156, R155 ;  /* 0x0000009b9c80723e */ /* 0x000fe400000000ff */
[----:B-1----:R-:W-:-:S05]  /*89a0*/  F2FP.F16.F32.PACK_AB R2, R154, R153 ;  /* 0x000000999a02723e */ /* 0x002fca00000000ff */
[----:B------:R1:W-:Y:S01]  /*89b0*/  STL [R1+0x4a0], R2 ;  /* 0x0004a00201007387 */ /* 0x0003e20000100800 */
[----:B------:R-:W-:-:S03]  /*89c0*/  F2FP.F16.F32.PACK_AB R21, R22, R21 ;  /* 0x000000151615723e */ /* 0x000fc600000000ff */
[----:B------:R-:W-:Y:S04]  /*89d0*/  STL [R1+0x4a4], R23 ;  /* 0x0004a41701007387 */ /* 0x000fe80000100800 */
[----:B------:R-:W-:Y:S01]  /*89e0*/  STL [R1+0x4a8], R21 ;  /* 0x0004a81501007387 */ /* 0x000fe20000100800 */
[----:B-1----:R-:W-:-:S05]  /*89f0*/  F2FP.F16.F32.PACK_AB R2, R20, R19 ;  /* 0x000000131402723e */ /* 0x002fca00000000ff */
[----:B------:R1:W-:Y:S01]  /*8a00*/  STL [R1+0x4ac], R2 ;  /* 0x0004ac0201007387 */ /* 0x0003e20000100800 */
[----:B------:R-:W-:-:S05]  /*8a10*/  F2FP.F16.F32.PACK_AB R252, R16, R15 ;  /* 0x0000000f10fc723e */ /* 0x000fca00000000ff */
[----:B------:R-:W-:Y:S01]  /*8a20*/  STL [R1+0x664], R252 ;  /* 0x000664fc01007387 */ /* 0x000fe20000100800 */
[----:B-1----:R-:W-:-:S05]  /*8a30*/  F2FP.F16.F32.PACK_AB R2, R18, R17 ;  /* 0x000000111202723e */ /* 0x002fca00000000ff */
[----:B------:R3:W-:Y:S04]  /*8a40*/  STL [R1+0x490], R2 ;  /* 0x0004900201007387 */ /* 0x0007e80000100800 */
[----:B------:R-:W2:Y:S01]  /*8a50*/  LDL.LU R192, [R1+0x50c] ;  /* 0x00050c0001c07983 */ /* 0x000ea20000300800 */
[----:B---3--:R-:W-:-:S03]  /*8a60*/  F2FP.F16.F32.PACK_AB R2, R12, R11 ;  /* 0x0000000b0c02723e */ /* 0x008fc600000000ff */
[----:B------:R1:W-:Y:S04]  /*8a70*/  STL [R1+0x498], R13 ;  /* 0x0004980d01007387 */ /* 0x0003e80000100800 */
[----:B------:R-:W2:Y:S04]  /*8a80*/  LDL.LU R191, [R1+0x508] ;  /* 0x0005080001bf7983 */ /* 0x000ea80000300800 */
[----:B------:R3:W-:Y:S04]  /*8a90*/  STL [R1+0x49c], R2 ;  /* 0x00049c0201007387 */ /* 0x0007e80000100800 */
[----:B------:R-:W4:Y:S04]  /*8aa0*/  LDL.LU R190, [R1+0x514] ;  /* 0x0005140001be7983 */ /* 0x000f280000300800 */
[----:B------:R-:W4:Y:S04]  /*8ab0*/  LDL.LU R189, [R1+0x510] ;  /* 0x0005100001bd7983 */ /* 0x000f280000300800 */
        /* <DEDUP_REMOVED lines=10> */
[----:B------:R-:W3:Y:S04]  /*8b60*/  LDL.LU R176, [R1+0x54c] ;  /* 0x00054c0001b07983 */ /* 0x000ee80000300800 */
[----:B------:R-:W3:Y:S04]  /*8b70*/  LDL.LU R175, [R1+0x548] ;  /* 0x0005480001af7983 */ /* 0x000ee80000300800 */
[----:B------:R-:W2:Y:S04]  /*8b80*/  LDL.LU R172, [R1+0x55c] ;  /* 0x00055c0001ac7983 */ /* 0x000ea80000300800 */
[----:B------:R-:W2:Y:S04]  /*8b90*/  LDL.LU R171, [R1+0x558] ;  /* 0x0005580001ab7983 */ /* 0x000ea80000300800 */
        /* <DEDUP_REMOVED lines=26> */
[----:B------:R-:W-:-:S03]  /*8d40*/  IMAD.MOV.U32 R178, RZ, RZ, R10 ;  /* 0x000000ffffb27224 */ /* 0x000fc600078e000a */
[----:B------:R-:W5:Y:S01]  /*8d50*/  LDL.LU R14, [R1+0x5d4] ;  /* 0x0005d400010e7983 */ /* 0x000f620000300800 */
[----:B------:R-:W-:-:S03]  /*8d60*/  IMAD.MOV.U32 R177, RZ, RZ, R9 ;  /* 0x000000ffffb17224 */ /* 0x000fc600078e0009 */
[----:B-1----:R-:W5:Y:S01]  /*8d70*/  LDL.LU R13, [R1+0x5d0] ;  /* 0x0005d000010d7983 */ /* 0x002f620000300800 */
[----:B------:R-:W-:-:S03]  /*8d80*/  IMAD.MOV.U32 R174, RZ, RZ, R8 ;  /* 0x000000ffffae7224 */ /* 0x000fc600078e0008 */
[----:B------:R-:W5:Y:S01]  /*8d90*/  LDL.LU R12, [R1+0x5dc] ;  /* 0x0005dc00010c7983 */ /* 0x000f620000300800 */
[----:B------:R-:W-:-:S03]  /*8da0*/  IMAD.MOV.U32 R173, RZ, RZ, R7 ;  /* 0x000000ffffad7224 */ /* 0x000fc600078e0007 */
[----:B------:R-:W5:Y:S01]  /*8db0*/  LDL.LU R11, [R1+0x5d8] ;  /* 0x0005d800010b7983 */ /* 0x000f620000300800 */
[----:B------:R-:W-:-:S03]  /*8dc0*/  IMAD.MOV.U32 R170, RZ, RZ, R6 ;  /* 0x000000ffffaa7224 */ /* 0x000fc600078e0006 */
[----:B------:R-:W5:Y:S01]  /*8dd0*/  LDL.LU R10, [R1+0x5e4] ;  /* 0x0005e400010a7983 */ /* 0x000f620000300800 */
[----:B------:R-:W-:-:S03]  /*8de0*/  IMAD.MOV.U32 R169, RZ, RZ, R5 ;  /* 0x000000ffffa97224 */ /* 0x000fc600078e0005 */
[----:B------:R-:W5:Y:S04]  /*8df0*/  LDL.LU R9, [R1+0x5e0] ;  /* 0x0005e00001097983 */ /* 0x000f680000300800 */
[----:B------:R-:W5:Y:S04]  /*8e00*/  LDL.LU R8, [R1+0x5ec] ;  /* 0x0005ec0001087983 */ /* 0x000f680000300800 */
[----:B------:R-:W5:Y:S04]  /*8e10*/  LDL.LU R7, [R1+0x5e8] ;  /* 0x0005e80001077983 */ /* 0x000f680000300800 */
[----:B------:R-:W5:Y:S04]  /*8e20*/  LDL.LU R6, [R1+0x5f4] ;  /* 0x0005f40001067983 */ /* 0x000f680000300800 */
[----:B------:R-:W5:Y:S01]  /*8e30*/  LDL.LU R5, [R1+0x5f0] ;  /* 0x0005f00001057983 */ /* 0x000f620000300800 */
[----:B------:R-:W-:-:S02]  /*8e40*/  IMAD.MOV.U32 R166, RZ, RZ, R4 ;  /* 0x000000ffffa67224 */ /* 0x000fc400078e0004 */
[----:B------:R-:W-:Y:S01]  /*8e50*/  IMAD.MOV.U32 R165, RZ, RZ, R0 ;  /* 0x000000ffffa57224 */ /* 0x000fe200078e0000 */
[----:B------:R-:W5:Y:S04]  /*8e60*/  LDL.LU R4, [R1+0x5fc] ;  /* 0x0005fc0001047983 */ /* 0x000f680000300800 */
[----:B------:R-:W5:Y:S01]  /*8e70*/  LDL.LU R0, [R1+0x5f8] ;  /* 0x0005f80001007983 */ /* 0x000f620000300800 */
[----:B------:R-:W-:Y:S02]  /*8e80*/  F2FP.F16.F32.PACK_AB R52, R178, R177 ;  /* 0x000000b1b234723e */ /* 0x000fe400000000ff */
[----:B------:R-:W-:-:S03]  /*8e90*/  F2FP.F16.F32.PACK_AB R53, R174, R173 ;  /* 0x000000adae35723e */ /* 0x000fc600000000ff */
[----:B------:R2:W-:Y:S01]  /*8ea0*/  STL [R1+0x460], R52 ;  /* 0x0004603401007387 */ /* 0x0005e20000100800 */
[----:B---3--:R-:W-:-:S05]  /*8eb0*/  F2FP.F16.F32.PACK_AB R2, R176, R175 ;  /* 0x000000afb002723e */ /* 0x008fca00000000ff */
[----:B------:R1:W-:Y:S01]  /*8ec0*/  STL [R1+0x464], R2 ;  /* 0x0004640201007387 */ /* 0x0003e20000100800 */
[----:B--2---:R-:W-:-:S03]  /*8ed0*/  F2FP.F16.F32.PACK_AB R52, R172, R171 ;  /* 0x000000abac34723e */ /* 0x004fc600000000ff */
[----:B------:R4:W-:Y:S01]  /*8ee0*/  STL [R1+0x468], R53 ;  /* 0x0004683501007387 */ /* 0x0009e20000100800 */
[----:B-1----:R-:W-:-:S03]  /*8ef0*/  F2FP.F16.F32.PACK_AB R2, R170, R169 ;  /* 0x000000a9aa02723e */ /* 0x002fc600000000ff */
[----:B------:R1:W-:Y:S01]  /*8f00*/  STL [R1+0x46c], R52 ;  /* 0x00046c3401007387 */ /* 0x0003e20000100800 */
[----:B----4-:R-:W-:-:S03]  /*8f10*/  F2FP.F16.F32.PACK_AB R53, R168, R167 ;  /* 0x000000a7a835723e */ /* 0x010fc600000000ff */
[----:B------:R5:W-:Y:S01]  /*8f20*/  STL [R1+0x450], R2 ;  /* 0x0004500201007387 */ /* 0x000be20000100800 */
[----:B-1----:R-:W-:-:S03]  /*8f30*/  F2FP.F16.F32.PACK_AB R52, R166, R165 ;  /* 0x000000a5a634723e */ /* 0x002fc600000000ff */
[----:B------:R-:W-:Y:S01]  /*8f40*/  STL [R1+0x454], R53 ;  /* 0x0004543501007387 */ /* 0x000fe20000100800 */
[----:B-----5:R-:W-:-:S03]  /*8f50*/  F2FP.F16.F32.PACK_AB R2, R164, R163 ;  /* 0x000000a3a402723e */ /* 0x020fc600000000ff */
[----:B------:R-:W-:Y:S04]  /*8f60*/  STL [R1+0x458], R52 ;  /* 0x0004583401007387 */ /* 0x000fe80000100800 */
[----:B------:R1:W-:Y:S02]  /*8f70*/  STL [R1+0x45c], R2 ;  /* 0x00045c0201007387 */ /* 0x0003e40000100800 */
[----:B-1----:R-:W-:-:S05]  /*8f80*/  F2FP.F16.F32.PACK_AB R2, R18, R17 ;  /* 0x000000111202723e */ /* 0x002fca00000000ff */
[----:B------:R1:W-:Y:S01]  /*8f90*/  STL [R1+0x420], R2 ;  /* 0x0004200201007387 */ /* 0x0003e20000100800 */
[----:B------:R-:W-:Y:S02]  /*8fa0*/  F2FP.F16.F32.PACK_AB R15, R16, R15 ;  /* 0x0000000f100f723e */ /* 0x000fe400000000ff */
[----:B------:R-:W-:-:S03]  /*8fb0*/  F2FP.F16.F32.PACK_AB R13, R14, R13 ;  /* 0x0000000d0e0d723e */ /* 0x000fc600000000ff */
[----:B------:R-:W-:Y:S01]  /*8fc0*/  STL [R1+0x424], R15 ;  /* 0x0004240f01007387 */ /* 0x000fe20000100800 */
[----:B-1----:R-:W-:-:S03]  /*8fd0*/  F2FP.F16.F32.PACK_AB R2, R12, R11 ;  /* 0x0000000b0c02723e */ /* 0x002fc600000000ff */
[----:B------:R-:W-:Y:S04]  /*8fe0*/  STL [R1+0x428], R13 ;  /* 0x0004280d01007387 */ /* 0x000fe80000100800 */
[----:B------:R1:W-:Y:S01]  /*8ff0*/  STL [R1+0x42c], R2 ;  /* 0x00042c0201007387 */ /* 0x0003e20000100800 */
[----:B------:R-:W-:Y:S02]  /*9000*/  F2FP.F16.F32.PACK_AB R9, R10, R9 ;  /* 0x000000090a09723e */ /* 0x000fe400000000ff */
[----:B------:R-:W-:-:S03]  /*9010*/  F2FP.F16.F32.PACK_AB R7, R8, R7 ;  /* 0x000000070807723e */ /* 0x000fc600000000ff */
[----:B------:R-:W-:Y:S04]  /*9020*/  STL [R1+0x410], R9 ;  /* 0x0004100901007387 */ /* 0x000fe80000100800 */
[----:B------:R-:W-:Y:S01]  /*9030*/  STL [R1+0x414], R7 ;  /* 0x0004140701007387 */ /* 0x000fe20000100800 */
[----:B-1----:R-:W-:-:S03]  /*9040*/  F2FP.F16.F32.PACK_AB R2, R6, R5 ;  /* 0x000000050602723e */ /* 0x002fc600000000ff */
[----:B------:R-:W2:Y:S04]  /*9050*/  LDL.LU R57, [R1+0x204] ;  /* 0x0002040001397983 */ /* 0x000ea80000300800 */
[----:B------:R1:W-:Y:S04]  /*9060*/  STL [R1+0x418], R2 ;  /* 0x0004180201007387 */ /* 0x0003e80000100800 */
[----:B------:R-:W2:Y:S04]  /*9070*/  LDL.LU R56, [R1+0x200] ;  /* 0x0002000001387983 */ /* 0x000ea80000300800 */
[----:B------:R-:W3:Y:S04]  /*9080*/  LDL.LU R55, [R1+0x20c] ;  /* 0x00020c0001377983 */ /* 0x000ee80000300800 */
[----:B------:R-:W3:Y:S04]  /*9090*/  LDL.LU R54, [R1+0x208] ;  /* 0x0002080001367983 */ /* 0x000ee80000300800 */
[----:B------:R-:W4:Y:S04]  /*90a0*/  LDL.LU R53, [R1+0x214] ;  /* 0x0002140001357983 */ /* 0x000f280000300800 */
[----:B------:R-:W4:Y:S04]  /*90b0*/  LDL.LU R52, [R1+0x210] ;  /* 0x0002100001347983 */ /* 0x000f280000300800 */
[----:B-1----:R-:W5:Y:S04]  /*90c0*/  LDL.LU R2, [R1+0x21c] ;  /* 0x00021c0001027983 */ /* 0x002f680000300800 */
[----:B------:R-:W5:Y:S04]  /*90d0*/  LDL.LU R251, [R1+0x218] ;  /* 0x0002180001fb7983 */ /* 0x000f680000300800 */
[----:B------:R-:W2:Y:S04]  /*90e0*/  LDL.LU R250, [R1+0x224] ;  /* 0x0002240001fa7983 */ /* 0x000ea80000300800 */
[----:B------:R-:W2:Y:S04]  /*90f0*/  LDL.LU R249, [R1+0x220] ;  /* 0x0002200001f97983 */ /* 0x000ea80000300800 */
[----:B------:R-:W3:Y:S04]  /*9100*/  LDL.LU R248, [R1+0x22c] ;  /* 0x00022c0001f87983 */ /* 0x000ee80000300800 */
[----:B------:R-:W3:Y:S04]  /*9110*/  LDL.LU R247, [R1+0x228] ;  /* 0x0002280001f77983 */ /* 0x000ee80000300800 */
[----:B------:R-:W5:Y:S04]  /*9120*/  LDL.LU R246, [R1+0x234] ;  /* 0x0002340001f67983 */ /* 0x000f680000300800 */
[----:B------:R-:W5:Y:S04]  /*9130*/  LDL.LU R245, [R1+0x230] ;  /* 0x0002300001f57983 */ /* 0x000f680000300800 */
[----:B------:R-:W5:Y:S04]  /*9140*/  LDL.LU R244, [R1+0x23c] ;  /* 0x00023c0001f47983 */ /* 0x000f680000300800 */
[----:B------:R-:W5:Y:S04]  /*9150*/  LDL.LU R243, [R1+0x238] ;  /* 0x0002380001f37983 */ /* 0x000f680000300800 */
        /* <DEDUP_REMOVED lines=10> */
[----:B------:R-:W2:Y:S04]  /*9200*/  LDL.LU R232, [R1+0x26c] ;  /* 0x00026c0001e87983 */ /* 0x000ea80000300800 */
[----:B------:R-:W2:Y:S04]  /*9210*/  LDL.LU R231, [R1+0x268] ;  /* 0x0002680001e77983 */ /* 0x000ea80000300800 */
        /* <DEDUP_REMOVED lines=32> */
[----:B------:R-:W-:-:S03]  /*9420*/  F2FP.F16.F32.PACK_AB R141, R194, R193 ;  /* 0x000000c1c28d723e */ /* 0x000fc600000000ff */
        /* <DEDUP_REMOVED lines=84> */
[----:B---3--:R-:W-:-:S02]  /*9970*/  F2FP.F16.F32.PACK_AB R114, R248, R247 ;  /* 0x000000f7f872723e */ /* 0x008fc400000000ff */
[----:B----4-:R-:W-:Y:S02]  /*9980*/  F2FP.F16.F32.PACK_AB R248, R242, R241 ;  /* 0x000000f1f2f8723e */ /* 0x010fe400000000ff */
[----:B--2---:R-:W-:Y:S02]  /*9990*/  F2FP.F16.F32.PACK_AB R241, R232, R231 ;  /* 0x000000e7e8f1723e */ /* 0x004fe400000000ff */
[----:B-----5:R-:W-:Y:S02]  /*99a0*/  F2FP.F16.F32.PACK_AB R232, R226, R225 ;  /* 0x000000e1e2e8723e */ /* 0x020fe400000000ff */
[----:B------:R-:W-:Y:S02]  /*99b0*/  F2FP.F16.F32.PACK_AB R113, R250, R249 ;  /* 0x000000f9fa71723e */ /* 0x000fe400000000ff */
[----:B------:R-:W-:Y:S02]  /*99c0*/  F2FP.F16.F32.PACK_AB R225, R216, R215 ;  /* 0x000000d7d8e1723e */ /* 0x000fe400000000ff */
[----:B------:R-:W-:-:S02]  /*99d0*/  F2FP.F16.F32.PACK_AB R249, R240, R239 ;  /* 0x000000eff0f9723e */ /* 0x000fc400000000ff */
[----:B------:R-:W-:Y:S02]  /*99e0*/  F2FP.F16.F32.PACK_AB R216, R210, R209 ;  /* 0x000000d1d2d8723e */ /* 0x000fe400000000ff */
[----:B------:R-:W-:Y:S02]  /*99f0*/  F2FP.F16.F32.PACK_AB R240, R234, R233 ;  /* 0x000000e9eaf0723e */ /* 0x000fe400000000ff */
[----:B------:R-:W-:Y:S02]  /*9a00*/  F2FP.F16.F32.PACK_AB R233, R224, R223 ;  /* 0x000000dfe0e9723e */ /* 0x000fe400000000ff */
[----:B------:R-:W-:Y:S02]  /*9a10*/  F2FP.F16.F32.PACK_AB R224, R218, R217 ;  /* 0x000000d9dae0723e */ /* 0x000fe400000000ff */
[----:B------:R-:W-:Y:S02]  /*9a20*/  F2FP.F16.F32.PACK_AB R217, R208, R207 ;  /* 0x000000cfd0d9723e */ /* 0x000fe400000000ff */
[----:B------:R-:W-:-:S02]  /*9a30*/  F2FP.F16.F32.PACK_AB R209, R200, R199 ;  /* 0x000000c7c8d1723e */ /* 0x000fc400000000ff */
[----:B------:R-:W-:Y:S02]  /*9a40*/  F2FP.F16.F32.PACK_AB R208, R202, R201 ;  /* 0x000000c9cad0723e */ /* 0x000fe400000000ff */
[----:B------:R-:W-:Y:S02]  /*9a50*/  F2FP.F16.F32.PACK_AB R135, R53, R52 ;  /* 0x000000343587723e */ /* 0x000fe400000000ff */
[----:B------:R-:W2:Y:S01]  /*9a60*/  LDL.LU R52, [R1+0x4] ;  /* 0x0000040001347983 */ /* 0x000ea20000300800 */
[----:B------:R-:W-:Y:S02]  /*9a70*/  F2FP.F16.F32.PACK_AB R116, R244, R243 ;  /* 0x000000f3f474723e */ /* 0x000fe400000000ff */
        /* <DEDUP_REMOVED lines=33> */
[----:B------:R-:W2:Y:S04]  /*9c90*/  LDL.LU R8, [R1] ;  /* 0x0000000001087983 */ /* 0x000ea80000300800 */
[----:B------:R-:W3:Y:S04]  /*9ca0*/  LDL.LU R53, [R1+0xc] ;  /* 0x00000c0001357983 */ /* 0x000ee80000300800 */
[----:B------:R-:W3:Y:S04]  /*9cb0*/  LDL.LU R9, [R1+0x8] ;  /* 0x0000080001097983 */ /* 0x000ee80000300800 */
[----:B------:R-:W4:Y:S04]  /*9cc0*/  LDL.LU R54, [R1+0x14] ;  /* 0x0000140001367983 */ /* 0x000f280000300800 */
[----:B------:R-:W4:Y:S01]  /*9cd0*/  LDL.LU R10, [R1+0x10] ;  /* 0x00001000010a7983 */ /* 0x000f220000300800 */
[----:B------:R-:W-:-:S03]  /*9ce0*/  F2FP.F16.F32.PACK_AB R19, R5, R4 ;  /* 0x000000040513723e */ /* 0x000fc600000000ff */
[----:B------:R-:W5:Y:S04]  /*9cf0*/  LDL.LU R55, [R1+0x1c] ;  /* 0x00001c0001377983 */ /* 0x000f680000300800 */
[----:B------:R-:W5:Y:S04]  /*9d00*/  LDL.LU R11, [R1+0x18] ;  /* 0x00001800010b7983 */ /* 0x000f680000300800 */
[----:B------:R-:W5:Y:S01]  /*9d10*/  LDL.LU R56, [R1+0x24] ;  /* 0x0000240001387983 */ /* 0x000f620000300800 */
[----:B------:R-:W-:-:S03]  /*9d20*/  F2FP.F16.F32.PACK_AB R18, R7, R6 ;  /* 0x000000060712723e */ /* 0x000fc600000000ff */
        /* <DEDUP_REMOVED lines=118> */
[----:B------:R-:W5:Y:S01]  /*a490*/  LDL.LU R237, [R1+0x1c8] ;  /* 0x0001c80001ed7983 */ /* 0x000f620000300800 */
[----:B------:R-:W-:-:S03]  /*a4a0*/  IMAD.SHL.U32 R0, R3, 0x80, RZ ;  /* 0x0000008003007824 */ /* 0x000fc600078e00ff */
[----:B------:R-:W5:Y:S01]  /*a4b0*/  LDL.LU R110, [R1+0x1d4] ;  /* 0x0001d400016e7983 */ /* 0x000f620000300800 */
[----:B------:R-:W-:-:S03]  /*a4c0*/  IMAD.SHL.U32 R2, R3, 0x10, RZ ;  /* 0x0000001003027824 */ /* 0x000fc600078e00ff */
[----:B------:R-:W5:Y:S04]  /*a4d0*/  LDL.LU R238, [R1+0x1d0] ;  /* 0x0001d00001ee7983 */ /* 0x000f680000300800 */
[----:B------:R-:W5:Y:S04]  /*a4e0*/  LDL.LU R111, [R1+0x1dc] ;  /* 0x0001dc00016f7983 */ /* 0x000f680000300800 */
[----:B------:R-:W5:Y:S04]  /*a4f0*/  LDL.LU R239, [R1+0x1d8] ;  /* 0x0001d80001ef7983 */ /* 0x000f680000300800 */
[----:B------:R-:W5:Y:S04]  /*a500*/  LDL.LU R3, [R1+0x1e4] ;  /* 0x0001e40001037983 */ /* 0x000f680000300800 */
[----:B------:R-:W5:Y:S01]  /*a510*/  LDL.LU R244, [R1+0x1e0] ;  /* 0x0001e00001f47983 */ /* 0x000f620000300800 */
[----:B------:R-:W-:-:S02]  /*a520*/  LOP3.LUT R0, R0, 0x780, RZ, 0xc0, !PT ;  /* 0x0000078000007812 */ /* 0x000fc400078ec0ff */
[----:B------:R-:W-:Y:S01]  /*a530*/  F2FP.F16.F32.PACK_AB R115, R246, R245 ;  /* 0x000000f5f673723e */ /* 0x000fe200000000ff */
[----:B------:R-:W5:Y:S01]  /*a540*/  LDL.LU R112, [R1+0x1ec] ;  /* 0x0001ec0001707983 */ /* 0x000f620000300800 */
[----:B------:R-:W-:-:S03]  /*a550*/  LOP3.LUT R0, R0, 0x70, R2, 0xf8, !PT ;  /* 0x0000007000007812 */ /* 0x000fc600078ef802 */
[----:B------:R-:W5:Y:S01]  /*a560*/  LDL.LU R245, [R1+0x1e8] ;  /* 0x0001e80001f57983 */ /* 0x000f620000300800 */
[----:B--2---:R-:W-:-:S03]  /*a570*/  F2FP.F16.F32.PACK_AB R8, R52, R8 ;  /* 0x000000083408723e */ /* 0x004fc600000000ff */
[----:B------:R-:W2:Y:S01]  /*a580*/  LDL.LU R246, [R1+0x1f0] ;  /* 0x0001f00001f67983 */ /* 0x000ea20000300800 */
[----:B---3--:R-:W-:-:S03]  /*a590*/  F2FP.F16.F32.PACK_AB R9, R53, R9 ;  /* 0x000000093509723e */ /* 0x008fc600000000ff */
[----:B------:R-:W3:Y:S01]  /*a5a0*/  LDL.LU R247, [R1+0x1f8] ;  /* 0x0001f80001f77983 */ /* 0x000ee20000300800 */
[----:B----4-:R-:W-:-:S03]  /*a5b0*/  F2FP.F16.F32.PACK_AB R10, R54, R10 ;  /* 0x0000000a360a723e */ /* 0x010fc600000000ff */
[----:B------:R-:W3:Y:S01]  /*a5c0*/  LDL.LU R2, [R1+0x1fc] ;  /* 0x0001fc0001027983 */ /* 0x000ee20000300800 */
[----:B-----5:R-:W-:-:S03]  /*a5d0*/  F2FP.F16.F32.PACK_AB R11, R55, R11 ;  /* 0x0000000b370b723e */ /* 0x020fc600000000ff */
[----:B------:R-:W4:Y:S01]  /*a5e0*/  LDL.LU R52, [R1+0x7f4] ;  /* 0x0007f40001347983 */ /* 0x000f220000300800 */
[----:B------:R-:W-:-:S03]  /*a5f0*/  F2FP.F16.F32.PACK_AB R4, R56, R4 ;  /* 0x000000043804723e */ /* 0x000fc600000000ff */
[----:B------:R-:W4:Y:S01]  /*a600*/  LDL.LU R53, [R1+0x7f0] ;  /* 0x0007f00001357983 */ /* 0x000f220000300800 */
[----:B------:R-:W-:-:S03]  /*a610*/  F2FP.F16.F32.PACK_AB R5, R57, R5 ;  /* 0x000000053905723e */ /* 0x000fc600000000ff */
[----:B------:R-:W5:Y:S01]  /*a620*/  LDL.LU R54, [R1+0x7ec] ;  /* 0x0007ec0001367983 */ /* 0x000f620000300800 */
[----:B------:R-:W-:-:S03]  /*a630*/  F2FP.F16.F32.PACK_AB R6, R58, R6 ;  /* 0x000000063a06723e */ /* 0x000fc600000000ff */
[----:B------:R-:W5:Y:S01]  /*a640*/  LDL.LU R55, [R1+0x7e8] ;  /* 0x0007e80001377983 */ /* 0x000f620000300800 */
[----:B------:R-:W-:-:S03]  /*a650*/  F2FP.F16.F32.PACK_AB R7, R59, R7 ;  /* 0x000000073b07723e */ /* 0x000fc600000000ff */
[----:B------:R-:W2:Y:S01]  /*a660*/  LDL.LU R56, [R1+0x7e4] ;  /* 0x0007e40001387983 */ /* 0x000ea20000300800 */
[----:B------:R-:W-:-:S03]  /*a670*/  F2FP.F16.F32.PACK_AB R12, R60, R12 ;  /* 0x0000000c3c0c723e */ /* 0x000fc600000000ff */
[----:B------:R-:W2:Y:S01]  /*a680*/  LDL.LU R57, [R1+0x7e0] ;  /* 0x0007e00001397983 */ /* 0x000ea20000300800 */
[----:B------:R-:W-:-:S03]  /*a690*/  F2FP.F16.F32.PACK_AB R13, R61, R13 ;  /* 0x0000000d3d0d723e */ /* 0x000fc600000000ff */
[----:B------:R-:W3:Y:S01]  /*a6a0*/  LDL.LU R58, [R1+0x7dc] ;  /* 0x0007dc00013a7983 */ /* 0x000ee20000300800 */
        /* <DEDUP_REMOVED lines=75> */
[----:B------:R-:W3:Y:S04]  /*ab60*/  LDL.LU R96, [R1+0x744] ;  /* 0x0007440001607983 */ /* 0x000ee80000300800 */
        /* <DEDUP_REMOVED lines=21> */
[----:B------:R-:W-:Y:S02]  /*acc0*/  F2FP.F16.F32.PACK_AB R244, R3, R244 ;  /* 0x000000f403f4723e */ /* 0x000fe400000000ff */
[----:B------:R-:W1:Y:S01]  /*acd0*/  S2R R3, SR_TID.X ;  /* 0x0000000000037919 */ /* 0x000e620000002100 */
[----:B------:R-:W-:Y:S02]  /*ace0*/  F2FP.F16.F32.PACK_AB R237, R109, R237 ;  /* 0x000000ed6ded723e */ /* 0x000fe400000000ff */
[----:B------:R-:W-:Y:S01]  /*acf0*/  F2FP.F16.F32.PACK_AB R238, R110, R238 ;  /* 0x000000ee6eee723e */ /* 0x000fe200000000ff */
[----:B------:R-:W3:Y:S01]  /*ad00*/  LDL.LU R109, [R1+0x710] ;  /* 0x00071000016d7983 */ /* 0x000ee20000300800 */
[----:B------:R-:W-:-:S03]  /*ad10*/  F2FP.F16.F32.PACK_AB R239, R111, R239 ;  /* 0x000000ef6fef723e */ /* 0x000fc600000000ff */
[----:B------:R-:W3:Y:S04]  /*ad20*/  LDL.LU R110, [R1+0x70c] ;  /* 0x00070c00016e7983 */ /* 0x000ee80000300800 */
[----:B------:R-:W3:Y:S01]  /*ad30*/  LDL.LU R111, [R1+0x708] ;  /* 0x00070800016f7983 */ /* 0x000ee20000300800 */
[----:B------:R-:W-:Y:S02]  /*ad40*/  F2FP.F16.F32.PACK_AB R25, R27, R26 ;  /* 0x0000001a1b19723e */ /* 0x000fe400000000ff */
[----:B------:R-:W-:Y:S02]  /*ad50*/  F2FP.F16.F32.PACK_AB R245, R112, R245 ;  /* 0x000000f570f5723e */ /* 0x000fe400000000ff */
[----:B------:R-:W-:Y:S01]  /*ad60*/  F2FP.F16.F32.PACK_AB R26, R29, R28 ;  /* 0x0000001c1d1a723e */ /* 0x000fe200000000ff */
[----:B------:R-:W-:Y:S01]  /*ad70*/  IMAD.MOV.U32 R28, RZ, RZ, R113 ;  /* 0x000000ffff1c7224 */ /* 0x000fe200078e0071 */
[----:B------:R-:W-:-:S02]  /*ad80*/  F2FP.F16.F32.PACK_AB R27, R31, R30 ;  /* 0x0000001e1f1b723e */ /* 0x000fc400000000ff */
[----:B-1----:R-:W-:Y:S02]  /*ad90*/  LOP3.LUT R0, R0, 0x10, R3, 0x78, !PT ;  /* 0x0000001000007812 */ /* 0x002fe400078e7803 */
[----:B------:R-:W3:Y:S01]  /*ada0*/  LDL.LU R3, [R1+0x1f4] ;  /* 0x0001f40001037983 */ /* 0x000ee20000300800 */
[----:B------:R-:W-:Y:S01]  /*adb0*/  IMAD.MOV.U32 R29, RZ, RZ, R114 ;  /* 0x000000ffff1d7224 */ /* 0x000fe200078e0072 */
[----:B------:R-:W-:Y:S02]  /*adc0*/  F2FP.F16.F32.PACK_AB R32, R33, R32 ;  /* 0x000000202120723e */ /* 0x000fe400000000ff */
[----:B------:R-:W3:Y:S01]  /*add0*/  LDL.LU R112, [R1+0x704] ;  /* 0x0007040001707983 */ /* 0x000ee20000300800 */
[----:B------:R-:W-:Y:S01]  /*ade0*/  IMAD.MOV.U32 R30, RZ, RZ, R115 ;  /* 0x000000ffff1e7224 */ /* 0x000fe200078e0073 */
[----:B------:R-:W-:Y:S02]  /*adf0*/  F2FP.F16.F32.PACK_AB R33, R35, R34 ;  /* 0x000000222321723e */ /* 0x000fe400000000ff */
[----:B------:R-:W3:Y:S01]  /*ae00*/  LDL.LU R113, [R1+0x700] ;  /* 0x0007000001717983 */ /* 0x000ee20000300800 */
[----:B------:R-:W-:Y:S01]  /*ae10*/  IMAD.MOV.U32 R31, RZ, RZ, R116 ;  /* 0x000000ffff1f7224 */ /* 0x000fe200078e0074 */
[----:B------:R-:W-:-:S02]  /*ae20*/  F2FP.F16.F32.PACK_AB R34, R37, R36 ;  /* 0x000000242522723e */ /* 0x000fc400000000ff */
        /* <DEDUP_REMOVED lines=23> */
[----:B----4-:R-:W-:Y:S02]  /*afa0*/  F2FP.F16.F32.PACK_AB R50, R53, R52 ;  /* 0x000000343532723e */ /* 0x010fe400000000ff */
[----:B------:R-:W4:Y:S01]  /*afb0*/  LDL.LU R122, [R1+0x6dc] ;  /* 0x0006dc00017a7983 */ /* 0x000f220000300800 */
[----:B------:R-:W-:Y:S01]  /*afc0*/  IMAD.MOV.U32 R52, RZ, RZ, R125 ;  /* 0x000000ffff347224 */ /* 0x000fe200078e007d */
[----:B-----5:R-:W-:-:S02]  /*afd0*/  F2FP.F16.F32.PACK_AB R51, R55, R54 ;  /* 0x000000363733723e */ /* 0x020fc400000000ff */
[----:B------:R-:W4:Y:S01]  /*afe0*/  LDL.LU R123, [R1+0x6d8] ;  /* 0x0006d800017b7983 */ /* 0x000f220000300800 */
[----:B------:R-:W-:Y:S01]  /*aff0*/  IMAD.MOV.U32 R53, RZ, RZ, R126 ;  /* 0x000000ffff357224 */ /* 0x000fe200078e007e */
[----:B--2---:R-:W-:Y:S02]  /*b000*/  F2FP.F16.F32.PACK_AB R56, R57, R56 ;  /* 0x000000383938723e */ /* 0x004fe400000000ff */
[----:B------:R-:W2:Y:S01]  /*b010*/  LDL.LU R124, [R1+0x6d4] ;  /* 0x0006d400017c7983 */ /* 0x000ea20000300800 */
[----:B------:R-:W-:Y:S01]  /*b020*/  IMAD.MOV.U32 R54, RZ, RZ, R127 ;  /* 0x000000ffff367224 */ /* 0x000fe200078e007f */
[----:B---3--:R-:W-:Y:S02]  /*b030*/  F2FP.F16.F32.PACK_AB R57, R59, R58 ;  /* 0x0000003a3b39723e */ /* 0x008fe400000000ff */
[----:B------:R-:W2:Y:S01]  /*b040*/  LDL.LU R125, [R1+0x6d0] ;  /* 0x0006d000017d7983 */ /* 0x000ea20000300800 */
        /* <DEDUP_REMOVED lines=8> */
[----:B------:R-:W5:Y:S01]  /*b0d0*/  LDL.LU R128, [R1+0x6c4] ;  /* 0x0006c40001807983 */ /* 0x000f620000300800 */
[----:B------:R-:W-:Y:S01]  /*b0e0*/  IMAD.MOV.U32 R62, RZ, RZ, R131 ;  /* 0x000000ffff3e7224 */ /* 0x000fe200078e0083 */
[----:B------:R-:W-:-:S02]  /*b0f0*/  F2FP.F16.F32.PACK_AB R65, R67, R66 ;  /* 0x000000424341723e */ /* 0x000fc400000000ff */
[----:B------:R-:W5:Y:S01]  /*b100*/  LDL.LU R129, [R1+0x6c0] ;  /* 0x0006c00001817983 */ /* 0x000f620000300800 */
[----:B------:R-:W-:Y:S01]  /*b110*/  IMAD.MOV.U32 R63, RZ, RZ, R132 ;  /* 0x000000ffff3f7224 */ /* 0x000fe200078e0084 */
[----:B------:R-:W-:Y:S02]  /*b120*/  F2FP.F16.F32.PACK_AB R66, R69, R68 ;  /* 0x000000444542723e */ /* 0x000fe400000000ff */
[----:B------:R-:W5:Y:S01]  /*b130*/  LDL.LU R130, [R1+0x6bc] ;  /* 0x0006bc0001827983 */ /* 0x000f620000300800 */
        /* <DEDUP_REMOVED lines=12> */
[----:B------:R-:W-:-:S03]  /*b200*/  IMAD.MOV.U32 R76, RZ, RZ, R137 ;  /* 0x000000ffff4c7224 */ /* 0x000fc600078e0089 */
[----:B------:R-:W5:Y:S01]  /*b210*/  LDL.LU R135, [R1+0x6a8] ;  /* 0x0006a80001877983 */ /* 0x000f620000300800 */
[----:B------:R-:W-:Y:S01]  /*b220*/  F2FP.F16.F32.PACK_AB R75, R79, R78 ;  /* 0x0000004e4f4b723e */ /* 0x000fe200000000ff */
[----:B------:R-:W-:Y:S02]  /*b230*/  IMAD.MOV.U32 R77, RZ, RZ, R138 ;  /* 0x000000ffff4d7224 */ /* 0x000fe400078e008a */
[----:B------:R-:W5:Y:S01]  /*b240*/  LDL.LU R136, [R1+0x6a4] ;  /* 0x0006a40001887983 */ /* 0x000f620000300800 */
[----:B------:R-:W-:-:S03]  /*b250*/  IMAD.MOV.U32 R78, RZ, RZ, R139 ;  /* 0x000000ffff4e7224 */ /* 0x000fc600078e008b */
[----:B------:R-:W5:Y:S01]  /*b260*/  LDL.LU R137, [R1+0x6a0] ;  /* 0x0006a00001897983 */ /* 0x000f620000300800 */
[----:B------:R-:W-:Y:S01]  /*b270*/  F2FP.F16.F32.PACK_AB R80, R81, R80 ;  /* 0x000000505150723e */ /* 0x000fe200000000ff */
[----:B------:R-:W-:Y:S02]  /*b280*/  IMAD.MOV.U32 R79, RZ, RZ, R140 ;  /* 0x000000ffff4f7224 */ /* 0x000fe400078e008c */
[----:B------:R-:W5:Y:S01]  /*b290*/  LDL.LU R138, [R1+0x69c] ;  /* 0x00069c00018a7983 */ /* 0x000f620000300800 */
[----:B------:R-:W-:-:S03]  /*b2a0*/  F2FP.F16.F32.PACK_AB R81, R83, R82 ;  /* 0x000000525351723e */ /* 0x000fc600000000ff */
[----:B------:R-:W5:Y:S04]  /*b2b0*/  LDL.LU R139, [R1+0x698] ;  /* 0x00069800018b7983 */ /* 0x000f680000300800 */
        /* <DEDUP_REMOVED lines=11> */
[----:B------:R-:W-:Y:S02]  /*b370*/  F2FP.F16.F32.PACK_AB R88, R89, R88 ;  /* 0x000000585958723e */ /* 0x000fe400000000ff */
[----:B------:R-:W-:Y:S02]  /*b380*/  F2FP.F16.F32.PACK_AB R89, R91, R90 ;  /* 0x0000005a5b59723e */ /* 0x000fe400000000ff */
        /* <DEDUP_REMOVED lines=12> */
[----:B------:R-:W-:Y:S02]  /*b450*/  F2FP.F16.F32.PACK_AB R98, R101, R100 ;  /* 0x000000646562723e */ /* 0x000fe400000000ff */
[----:B------:R-:W5:Y:S01]  /*b460*/  LDL.LU R100, [R1+0x650] ;  /* 0x0006500001647983 */ /* 0x000f620000300800 */
[----:B------:R-:W-:Y:S01]  /*b470*/  F2FP.F16.F32.PACK_AB R247, R2, R247 ;  /* 0x000000f702f7723e */ /* 0x000fe200000000ff */
[----:B------:R-:W-:Y:S02]  /*b480*/  IMAD.MOV.U32 R101, RZ, RZ, R149 ;  /* 0x000000ffff657224 */ /* 0x000fe400078e0095 */
[----:B------:R-:W5:Y:S01]  /*b490*/  LDL.LU R149, [R1+0x670] ;  /* 0x0006700001957983 */ /* 0x000f620000300800 */
[----:B------:R-:W-:Y:S01]  /*b4a0*/  F2FP.F16.F32.PACK_AB R99, R103, R102 ;  /* 0x000000666763723e */ /* 0x000fe200000000ff */
[----:B------:R-:W-:-:S02]  /*b4b0*/  IMAD.MOV.U32 R102, RZ, RZ, R150 ;  /* 0x000000ffff667224 */ /* 0x000fc400078e0096 */
[----:B------:R-:W-:Y:S01]  /*b4c0*/  IMAD.MOV.U32 R103, RZ, RZ, R151 ;  /* 0x000000ffff677224 */ /* 0x000fe200078e0097 */
[----:B------:R-:W5:Y:S04]  /*b4d0*/  LDL.LU R150, [R1+0x66c] ;  /* 0x00066c0001967983 */ /* 0x000f680000300800 */
[----:B------:R-:W5:Y:S01]  /*b4e0*/  LDL.LU R151, [R1+0x668] ;  /* 0x0006680001977983 */ /* 0x000f620000300800 */
[----:B------:R-:W-:Y:S02]  /*b4f0*/  F2FP.F16.F32.PACK_AB R246, R3, R246 ;  /* 0x000000f603f6723e */ /* 0x000fe400000000ff */
[----:B------:R-:W1:Y:S02]  /*b500*/  S2R R3, SR_TID.X ;  /* 0x0000000000037919 */ /* 0x000e640000002100 */
[----:B-1----:R-:W-:-:S05]  /*b510*/  IMAD.SHL.U32 R3, R3, 0x40, RZ ;  /* 0x0000004003037824 */ /* 0x002fca00078e00ff */
[----:B------:R-:W-:-:S05]  /*b520*/  LOP3.LUT R0, R0, 0x1800, R3, 0xf8, !PT ;  /* 0x0000180000007812 */ /* 0x000fca00078ef803 */
[C---:B------:R-:W-:Y:S01]  /*b530*/  VIADD R2, R0.reuse, UR20 ;  /* 0x0000001400027c36 */ /* 0x040fe20008000000 */
[----:B------:R-:W-:Y:S01]  /*b540*/  BAR.SYNC.DEFER_BLOCKING 0x0 ;  /* 0x0000000000007b1d */ /* 0x000fe20000010000 */
[----:B------:R-:W-:Y:S02]  /*b550*/  LOP3.LUT R3, R0, 0x20, RZ, 0x3c, !PT ;  /* 0x0000002000037812 */ /* 0x000fe400078e3cff */
[----:B------:R-:W-:Y:S02]  /*b560*/  F2FP.F16.F32.PACK_AB R120, R121, R120 ;  /* 0x000000787978723e */ /* 0x000fe400000000ff */
[----:B----4-:R-:W-:Y:S01]  /*b570*/  F2FP.F16.F32.PACK_AB R121, R123, R122 ;  /* 0x0000007a7b79723e */ /* 0x010fe200000000ff */
[----:B------:R-:W-:Y:S01]  /*b580*/  VIADD R3, R3, UR20 ;  /* 0x0000001403037c36 */ /* 0x000fe20008000000 */
[----:B--2---:R-:W-:Y:S02]  /*b590*/  F2FP.F16.F32.PACK_AB R122, R125, R124 ;  /* 0x0000007c7d7a723e */ /* 0x004fe400000000ff */
[----:B---3--:R-:W-:Y:S01]  /*b5a0*/  F2FP.F16.F32.PACK_AB R123, R127, R126 ;  /* 0x0000007e7f7b723e */ /* 0x008fe200000000ff */
[----:B-----5:R-:W-:Y:S04]  /*b5b0*/  STSM.16.M88.4 [R2], R100 ;  /* 0x0000006402007844 */ /* 0x020fe80000000200 */
[----:B------:R-:W-:Y:S04]  /*b5c0*/  STSM.16.M88.4 [R2+0x8000], R92 ;  /* 0x0080005c02007844 */ /* 0x000fe80000000200 */
        /* <DEDUP_REMOVED lines=14> */
[----:B------:R1:W-:Y:S04]  /*b6b0*/  STSM.16.M88.4 [R3], R60 ;  /* 0x0000003c03007844 */ /* 0x0003e80000000200 */
[----:B------:R-:W-:Y:S04]  /*b6c0*/  STSM.16.M88.4 [R3+0x8000], R52 ;  /* 0x0080003403007844 */ /* 0x000fe80000000200 */
[----:B-1----:R-:W2:Y:S04]  /*b6d0*/  LDL.LU R60, [R1+0x420] ;  /* 0x00042000013c7983 */ /* 0x002ea80000300800 */
[----:B------:R-:W2:Y:S04]  /*b6e0*/  LDL.LU R61, [R1+0x424] ;  /* 0x00042400013d7983 */ /* 0x000ea80000300800 */
[----:B------:R-:W2:Y:S04]  /*b6f0*/  LDL.LU R62, [R1+0x428] ;  /* 0x00042800013e7983 */ /* 0x000ea80000300800 */
[----:B------:R-:W2:Y:S04]  /*b700*/  LDL.LU R63, [R1+0x42c] ;  /* 0x00042c00013f7983 */ /* 0x000ea80000300800 */
[----:B------:R-:W3:Y:S04]  /*b710*/  LDL.LU R68, [R1+0x460] ;  /* 0x0004600001447983 */ /* 0x000ee80000300800 */
[----:B------:R-:W3:Y:S04]  /*b720*/  LDL.LU R69, [R1+0x464] ;  /* 0x0004640001457983 */ /* 0x000ee80000300800 */
[----:B------:R-:W3:Y:S04]  /*b730*/  LDL.LU R70, [R1+0x468] ;  /* 0x0004680001467983 */ /* 0x000ee80000300800 */
[----:B------:R-:W3:Y:S04]  /*b740*/  LDL.LU R71, [R1+0x46c] ;  /* 0x00046c0001477983 */ /* 0x000ee80000300800 */
[----:B------:R-:W4:Y:S04]  /*b750*/  LDL.LU R84, [R1+0x630] ;  /* 0x0006300001547983 */ /* 0x000f280000300800 */
[----:B------:R-:W4:Y:S04]  /*b760*/  LDL.LU R85, [R1+0x634] ;  /* 0x0006340001557983 */ /* 0x000f280000300800 */
[----:B------:R-:W4:Y:S04]  /*b770*/  LDL.LU R86, [R1+0x638] ;  /* 0x0006380001567983 */ /* 0x000f280000300800 */
[----:B------:R-:W4:Y:S04]  /*b780*/  LDL.LU R87, [R1+0x63c] ;  /* 0x00063c0001577983 */ /* 0x000f280000300800 */
[----:B------:R-:W5:Y:S04]  /*b790*/  LDL.LU R76, [R1+0x4a0] ;  /* 0x0004a000014c7983 */ /* 0x000f680000300800 */
[----:B------:R-:W-:Y:S04]  /*b7a0*/  STSM.16.M88.4 [R3+0x10000], R44 ;  /* 0x0100002c03007844 */ /* 0x000fe80000000200 */
[----:B------:R-:W5:Y:S04]  /*b7b0*/  LDL.LU R77, [R1+0x4a4] ;  /* 0x0004a400014d7983 */ /* 0x000f680000300800 */
[----:B------:R-:W-:Y:S04]  /*b7c0*/  STSM.16.M88.4 [R3+0x18000], R36 ;  /* 0x0180002403007844 */ /* 0x000fe80000000200 */
[----:B------:R-:W5:Y:S04]  /*b7d0*/  LDL.LU R78, [R1+0x4a8] ;  /* 0x0004a800014e7983 */ /* 0x000f680000300800 */
[----:B------:R1:W-:Y:S04]  /*b7e0*/  STSM.16.M88.4 [R3+0x2000], R28 ;  /* 0x0020001c03007844 */ /* 0x0003e80000000200 */
[----:B------:R-:W5:Y:S04]  /*b7f0*/  LDL.LU R79, [R1+0x4ac] ;  /* 0x0004ac00014f7983 */ /* 0x000f680000300800 */
[----:B-1----:R-:W2:Y:S01]  /*b800*/  LDL.LU R28, [R1+0x410] ;  /* 0x00041000011c7983 */ /* 0x002ea20000300800 */
[----:B------:R-:W-:-:S03]  /*b810*/  IMAD.MOV.U32 R31, RZ, RZ, R252 ;  /* 0x000000ffff1f7224 */ /* 0x000fc600078e00fc */
[----:B------:R-:W2:Y:S04]  /*b820*/  LDL.LU R29, [R1+0x414] ;  /* 0x00041400011d7983 */ /* 0x000ea80000300800 */
[----:B------:R-:W2:Y:S04]  /*b830*/  LDL.LU R30, [R1+0x418] ;  /* 0x00041800011e7983 */ /* 0x000ea80000300800 */
[----:B------:R-:W3:Y:S04]  /*b840*/  LDL.LU R252, [R1+0x664] ;  /* 0x0006640001fc7983 */ /* 0x000ee80000300800 */
[----:B------:R-:W2:Y:S04]  /*b850*/  LDL.LU R36, [R1+0x450] ;  /* 0x0004500001247983 */ /* 0x000ea80000300800 */
[----:B------:R-:W2:Y:S04]  /*b860*/  LDL.LU R37, [R1+0x454] ;  /* 0x0004540001257983 */ /* 0x000ea80000300800 */
[----:B------:R-:W2:Y:S04]  /*b870*/  LDL.LU R38, [R1+0x458] ;  /* 0x0004580001267983 */ /* 0x000ea80000300800 */
[----:B------:R-:W2:Y:S04]  /*b880*/  LDL.LU R39, [R1+0x45c] ;  /* 0x00045c0001277983 */ /* 0x000ea80000300800 */
[----:B------:R-:W2:Y:S01]  /*b890*/  LDL.LU R44, [R1+0x490] ;  /* 0x00049000012c7983 */ /* 0x000ea20000300800 */
[----:B---3--:R-:W-:-:S03]  /*b8a0*/  IMAD.MOV.U32 R45, RZ, RZ, R252 ;  /* 0x000000ffff2d7224 */ /* 0x008fc600078e00fc */
[----:B------:R-:W3:Y:S04]  /*b8b0*/  LDL.LU R252, [R1+0x660] ;  /* 0x0006600001fc7983 */ /* 0x000ee80000300800 */
[----:B------:R-:W3:Y:S04]  /*b8c0*/  LDL.LU R46, [R1+0x498] ;  /* 0x00049800012e7983 */ /* 0x000ee80000300800 */
[----:B------:R-:W3:Y:S04]  /*b8d0*/  LDL.LU R47, [R1+0x49c] ;  /* 0x00049c00012f7983 */ /* 0x000ee80000300800 */
[----:B------:R-:W3:Y:S04]  /*b8e0*/  LDL.LU R52, [R1+0x620] ;  /* 0x0006200001347983 */ /* 0x000ee80000300800 */
[----:B------:R-:W3:Y:S04]  /*b8f0*/  LDL.LU R53, [R1+0x624] ;  /* 0x0006240001357983 */ /* 0x000ee80000300800 */
[----:B------:R-:W3:Y:S01]  /*b900*/  LDL.LU R54, [R1+0x628] ;  /* 0x0006280001367983 */ /* 0x000ee20000300800 */
[----:B------:R-:W-:-:S03]  /*b910*/  LOP3.LUT R8, R0, 0x40, RZ, 0x3c, !PT ;  /* 0x0000004000087812 */ /* 0x000fc600078e3cff */
[----:B------:R-:W-:Y:S01]  /*b920*/  STSM.16.M88.4 [R3+0xa000], R224 ;  /* 0x00a000e003007844 */ /* 0x000fe20000000200 */
[----:B------:R-:W-:-:S03]  /*b930*/  F2FP.F16.F32.PACK_AB R128, R129, R128 ;  /* 0x000000808180723e */ /* 0x000fc600000000ff */
[----:B------:R-:W-:Y:S01]  /*b940*/  STSM.16.M88.4 [R3+0x12000], R192 ;  /* 0x012000c003007844 */ /* 0x000fe20000000200 */
[----:B------:R-:W-:-:S03]  /*b950*/  F2FP.F16.F32.PACK_AB R129, R131, R130 ;  /* 0x000000828381723e */ /* 0x000fc600000000ff */
[----:B------:R-:W-:Y:S01]  /*b960*/  STSM.16.M88.4 [R3+0x1a000], R160 ;  /* 0x01a000a003007844 */ /* 0x000fe20000000200 */
[----:B------:R-:W-:-:S03]  /*b970*/  F2FP.F16.F32.PACK_AB R130, R133, R132 ;  /* 0x000000848582723e */ /* 0x000fc600000000ff */
[----:B------:R-:W-:Y:S01]  /*b980*/  STSM.16.M88.4 [R3+0x4000], R4 ;  /* 0x0040000403007844 */ /* 0x000fe20000000200 */
[----:B------:R-:W-:Y:S01]  /*b990*/  F2FP.F16.F32.PACK_AB R131, R135, R134 ;  /* 0x000000868783723e */ /* 0x000fe200000000ff */
[----:B------:R-:W-:Y:S02]  /*b9a0*/  VIADD R8, R8, UR20 ;  /* 0x0000001408087c36 */ /* 0x000fe40008000000 */
[----:B------:R-:W-:Y:S04]  /*b9b0*/  STSM.16.M88.4 [R3+0xc000], R164 ;  /* 0x00c000a403007844 */ /* 0x000fe80000000200 */
[----:B------:R-:W-:Y:S04]  /*b9c0*/  STSM.16.M88.4 [R3+0x14000], R196 ;  /* 0x014000c403007844 */ /* 0x000fe80000000200 */
[----:B------:R-:W-:Y:S04]  /*b9d0*/  STSM.16.M88.4 [R3+0x1c000], R228 ;  /* 0x01c000e403007844 */ /* 0x000fe80000000200 */
[----:B------:R-:W-:Y:S04]  /*b9e0*/  STSM.16.M88.4 [R3+0x6000], R32 ;  /* 0x0060002003007844 */ /* 0x000fe80000000200 */
[----:B------:R-:W-:Y:S04]  /*b9f0*/  STSM.16.M88.4 [R3+0xe000], R64 ;  /* 0x00e0004003007844 */ /* 0x000fe80000000200 */
[----:B------:R-:W-:Y:S04]  /*ba00*/  STSM.16.M88.4 [R3+0x16000], R96 ;  /* 0x0160006003007844 */ /* 0x000fe80000000200 */
[----:B------:R-:W-:Y:S04]  /*ba10*/  STSM.16.M88.4 [R3+0x1e000], R128 ;  /* 0x01e0008003007844 */ /* 0x000fe80000000200 */
[----:B----4-:R-:W-:Y:S04]  /*ba20*/  STSM.16.M88.4 [R8], R84 ;  /* 0x0000005408007844 */ /* 0x010fe80000000200 */
[----:B-----5:R-:W-:Y:S04]  /*ba30*/  STSM.16.M88.4 [R8+0x8000], R76 ;  /* 0x0080004c08007844 */ /* 0x020fe80000000200 */
[----:B------:R-:W-:Y:S01]  /*ba40*/  STSM.16.M88.4 [R8+0x10000], R68 ;  /* 0x0100004408007844 */ /* 0x000fe20000000200 */
[----:B------:R-:W-:-:S03]  /*ba50*/  LOP3.LUT R0, R0, 0x60, RZ, 0x3c, !PT ;  /* 0x0000006000007812 */ /* 0x000fc600078e3cff */
[----:B--2---:R-:W-:Y:S01]  /*ba60*/  STSM.16.M88.4 [R8+0x18000], R60 ;  /* 0x0180003c08007844 */ /* 0x004fe20000000200 */
[----:B------:R-:W-:-:S03]  /*ba70*/  F2FP.F16.F32.PACK_AB R104, R105, R104 ;  /* 0x000000686968723e */ /* 0x000fc600000000ff */
[----:B------:R-:W-:Y:S01]  /*ba80*/  STSM.16.M88.4 [R8+0x2000], R248 ;  /* 0x002000f808007844 */ /* 0x000fe20000000200 */
[----:B------:R-:W-:-:S03]  /*ba90*/  F2FP.F16.F32.PACK_AB R105, R107, R106 ;  /* 0x0000006a6b69723e */ /* 0x000fc600000000ff */
[----:B------:R-:W-:Y:S01]  /*baa0*/  STSM.16.M88.4 [R8+0xa000], R216 ;  /* 0x00a000d808007844 */ /* 0x000fe20000000200 */
[----:B------:R-:W-:-:S03]  /*bab0*/  F2FP.F16.F32.PACK_AB R136, R137, R136 ;  /* 0x000000888988723e */ /* 0x000fc600000000ff */
[----:B------:R-:W-:Y:S01]  /*bac0*/  STSM.16.M88.4 [R8+0x12000], R184 ;  /* 0x012000b808007844 */ /* 0x000fe20000000200 */
[----:B------:R-:W-:-:S03]  /*bad0*/  F2FP.F16.F32.PACK_AB R106, R109, R108 ;  /* 0x0000006c6d6a723e */ /* 0x000fc600000000ff */
[----:B------:R-:W-:Y:S01]  /*bae0*/  STSM.16.M88.4 [R8+0x1a000], R152 ;  /* 0x01a0009808007844 */ /* 0x000fe20000000200 */
[----:B------:R-:W-:Y:S02]  /*baf0*/  F2FP.F16.F32.PACK_AB R107, R111, R110 ;  /* 0x0000006e6f6b723e */ /* 0x000fe400000000ff */
[----:B------:R-:W-:Y:S01]  /*bb00*/  F2FP.F16.F32.PACK_AB R137, R139, R138 ;  /* 0x0000008a8b89723e */ /* 0x000fe200000000ff */
[----:B------:R-:W-:Y:S01]  /*bb10*/  STSM.16.M88.4 [R8+0x4000], R12 ;  /* 0x0040000c08007844 */ /* 0x000fe20000000200 */
[----:B------:R-:W-:Y:S01]  /*bb20*/  F2FP.F16.F32.PACK_AB R138, R141, R140 ;  /* 0x0000008c8d8a723e */ /* 0x000fe200000000ff */
[----:B------:R-:W-:Y:S01]  /*bb30*/  VIADD R0, R0, UR20 ;  /* 0x0000001400007c36 */ /* 0x000fe20008000000 */
[----:B------:R-:W-:Y:S01]  /*bb40*/  F2FP.F16.F32.PACK_AB R139, R143, R142 ;  /* 0x0000008e8f8b723e */ /* 0x000fe200000000ff */
[----:B------:R-:W-:Y:S04]  /*bb50*/  STSM.16.M88.4 [R8+0xc000], R172 ;  /* 0x00c000ac08007844 */ /* 0x000fe80000000200 */
[----:B------:R-:W-:Y:S04]  /*bb60*/  STSM.16.M88.4 [R8+0x14000], R204 ;  /* 0x014000cc08007844 */ /* 0x000fe80000000200 */
[----:B------:R-:W-:Y:S04]  /*bb70*/  STSM.16.M88.4 [R8+0x1c000], R236 ;  /* 0x01c000ec08007844 */ /* 0x000fe80000000200 */
[----:B------:R-:W-:Y:S04]  /*bb80*/  STSM.16.M88.4 [R8+0x6000], R40 ;  /* 0x0060002808007844 */ /* 0x000fe80000000200 */
[----:B------:R-:W-:Y:S04]  /*bb90*/  STSM.16.M88.4 [R8+0xe000], R72 ;  /* 0x00e0004808007844 */ /* 0x000fe80000000200 */
[----:B------:R-:W-:Y:S04]  /*bba0*/  STSM.16.M88.4 [R8+0x16000], R104 ;  /* 0x0160006808007844 */ /* 0x000fe80000000200 */
[----:B------:R-:W-:Y:S01]  /*bbb0*/  STSM.16.M88.4 [R8+0x1e000], R136 ;  /* 0x01e0008808007844 */ /* 0x000fe20000000200 */
[----:B------:R-:W-:-:S02]  /*bbc0*/  F2FP.F16.F32.PACK_AB R112, R113, R112 ;  /* 0x000000707170723e */ /* 0x000fc400000000ff */
[----:B------:R-:W-:Y:S02]  /*bbd0*/  F2FP.F16.F32.PACK_AB R113, R115, R114 ;  /* 0x000000727371723e */ /* 0x000fe400000000ff */
[----:B------:R-:W-:Y:S02]  /*bbe0*/  F2FP.F16.F32.PACK_AB R144, R145, R144 ;  /* 0x000000909190723e */ /* 0x000fe400000000ff */
[----:B------:R-:W-:Y:S02]  /*bbf0*/  F2FP.F16.F32.PACK_AB R114, R117, R116 ;  /* 0x000000747572723e */ /* 0x000fe400000000ff */
[----:B------:R-:W-:Y:S02]  /*bc00*/  F2FP.F16.F32.PACK_AB R115, R119, R118 ;  /* 0x000000767773723e */ /* 0x000fe400000000ff */
[----:B------:R-:W-:Y:S02]  /*bc10*/  F2FP.F16.F32.PACK_AB R145, R147, R146 ;  /* 0x000000929391723e */ /* 0x000fe400000000ff */
[----:B------:R-:W-:-:S02]  /*bc20*/  F2FP.F16.F32.PACK_AB R146, R149, R148 ;  /* 0x000000949592723e */ /* 0x000fc400000000ff */
[----:B------:R-:W-:Y:S01]  /*bc30*/  F2FP.F16.F32.PACK_AB R147, R151, R150 ;  /* 0x000000969793723e */ /* 0x000fe200000000ff */
[----:B------:R-:W-:-:S04]  /*bc40*/  ULOP3.LUT UR21, UR21, 0x3, URZ, 0xc0, !UPT ;  /* 0x0000000315157892 */ /* 0x000fc8000f8ec03f */
[----:B------:R-:W-:Y:S02]  /*bc50*/  ULEA UR8, UR21, UR20, 0xf ;  /* 0x0000001415087291 */ /* 0x000fe4000f8e783f */
[----:B------:R-:W-:Y:S01]  /*bc60*/  ULEA UR9, UR21, UR32, 0x6 ;  /* 0x0000002015097291 */ /* 0x000fe2000f8e303f */
[----:B------:R-:W-:Y:S01]  /*bc70*/  UMOV UR10, UR11 ;  /* 0x0000000b000a7c82 */ /* 0x000fe20008000000 */
[----:B------:R-:W-:Y:S01]  /*bc80*/  ELECT P0, URZ, PT ;  /* 0x00000000003f782f */ /* 0x000fe20003800000 */
[----:B---3--:R-:W-:-:S05]  /*bc90*/  IMAD.MOV.U32 R55, RZ, RZ, R252 ;  /* 0x000000ffff377224 */ /* 0x008fca00078e00fc */
[----:B------:R-:W-:Y:S04]  /*bca0*/  STSM.16.M88.4 [R0], R52 ;  /* 0x0000003400007844 */ /* 0x000fe80000000200 */
        /* <DEDUP_REMOVED lines=14> */
[----:B------:R-:W-:Y:S01]  /*bd90*/  STSM.16.M88.4 [R0+0x1e000], R144 ;  /* 0x01e0009000007844 */ /* 0x000fe20000000200 */
[----:B------:R1:W-:Y:S06]  /*bda0*/  MEMBAR.ALL.CTA ;  /* 0x0000000000007992 */ /* 0x0003ec0000008000 */
[----:B-1----:R-:W1:Y:S02]  /*bdb0*/  FENCE.VIEW.ASYNC.S ;  /* 0x00000000000073c6 */ /* 0x002e640000000000 */
[----:B-1----:R-:W-:Y:S06]  /*bdc0*/  BAR.SYNC.DEFER_BLOCKING 0x0 ;  /* 0x0000000000007b1d */ /* 0x002fec0000010000 */
[----:B------:R1:W-:Y:S01]  /*bdd0*/  UTMASTG.2D [UR8], [UR26] ;  /* 0x000000081a0073b5 */ /* 0x0003e20008008000 */
[----:B------:R0:W-:Y:S01]  /*bde0*/  UTMACMDFLUSH ;  /* 0x00000000000079b7 */ /* 0x0001e20000000000 */
[----:B------:R-:W-:-:S04]  /*bdf0*/  DEPBAR.LE SB0, 0x0 ;  /* 0x000080000000791a */ /* 0x000fc80000000000 */
[----:B------:R-:W-:Y:S06]  /*be00*/  BAR.SYNC.DEFER_BLOCKING 0x0 ;  /* 0x0000000000007b1d */ /* 0x000fec0000010000 */
[----:B-1----:R-:W-:Y:S05]  /*be10*/  EXIT ;  /* 0x000000000000794d */ /* 0x002fea0003800000 */
.L_x_48:
[----:B------:R-:W1:Y:S02]  /*be20*/  SYNCS.PHASECHK.TRANS64.TRYWAIT P0, [UR19+0x10000], R0 ;  /* 0x01000000ff0075a7 */ /* 0x000e640008000153 */
[----:B-1----:R-:W-:Y:S05]  /*be30*/  @!P0 BRA `(.L_x_48) ;  /* 0xfffffffc00f88947 */ /* 0x002fea000383ffff */
[----:B------:R-:W-:Y:S05]  /*be40*/  BRA `(.L_x_50) ;  /* 0xffffff8c00f07947 */ /* 0x000fea000383ffff */
.L_x_51:
[----:B------:R-:W-:-:S00]  /*be50*/  BRA `(.L_x_51) ;  /* 0xfffffffc00fc7947 */ /* 0x000fc0000383ffff */
[----:B------:R-:W-:-:S00]  /*be60*/  NOP ;  /* 0x0000000000007918 */ /* 0x000fc00000000000 */
        /* <DEDUP_REMOVED lines=9> */
.L_x_52:


//--------------------- .nv.shared.gluon_wgmma    --------------------------
	.section	.nv.shared.gluon_wgmma,"aw",@nobits
	.sectionflags	@""
	.align	16
	.zero		1024


//--------------------- .nv.shared.reserved.0     --------------------------
	.section	.nv.shared.reserved.0,"aw",@nobits
	.weak		__nv_reservedSMEM_offset_0_alias
	.size		__nv_reservedSMEM_offset_0_alias, 0, 0
	.other		__nv_reservedSMEM_offset_0_alias,@"STO_CUDA_RESERVED_SHARED STV_DEFAULT"
__nv_reservedSMEM_offset_0_alias:
	.zero		0


//--------------------- .nv.constant0.gluon_wgmma --------------------------
	.section	.nv.constant0.gluon_wgmma,"a",@progbits
	.sectionflags	@""
	.align	4
.nv.constant0.gluon_wgmma:
	.zero		608


//--------------------- SYMBOLS --------------------------

	.type		.nv.reservedSmem.offset0,@object
	.size		.nv.reservedSmem.offset0,0x4
